//
// Generated by NVIDIA NVVM Compiler
//
// Compiler Build ID: CL-36424714
// Cuda compilation tools, release 13.0, V13.0.88
// Based on NVVM 20.0.0
//

.version 9.0
.target sm_100
.address_size 64

	// .globl	divElements
.extern .shared .align 16 .b8 chunk[];
.global .align 4 .b8 __cudart_i2opi_f[24] = {65, 144, 67, 60, 153, 149, 98, 219, 192, 221, 52, 245, 209, 87, 39, 252, 41, 21, 68, 78, 110, 131, 249, 162};

.visible .entry divElements(
	.param .u64 .ptr .align 1 divElements_param_0,
	.param .u64 .ptr .align 1 divElements_param_1,
	.param .u64 divElements_param_2
)
{
	.reg .pred 	%p<2>;
	.reg .b32 	%r<5>;
	.reg .b32 	%f<4>;
	.reg .b64 	%rd<10>;

	ld.param.u64 	%rd2, [divElements_param_0];
	ld.param.u64 	%rd3, [divElements_param_1];
	ld.param.u64 	%rd4, [divElements_param_2];
	mov.u32 	%r1, %ctaid.x;
	mov.u32 	%r2, %ntid.x;
	mov.u32 	%r3, %tid.x;
	mad.lo.s32 	%r4, %r1, %r2, %r3;
	cvt.u64.u32 	%rd1, %r4;
	setp.le.u64 	%p1, %rd4, %rd1;
	@%p1 bra 	$L__BB0_2;
	cvta.to.global.u64 	%rd5, %rd2;
	cvta.to.global.u64 	%rd6, %rd3;
	shl.b64 	%rd7, %rd1, 2;
	add.s64 	%rd8, %rd5, %rd7;
	ld.global.f32 	%f1, [%rd8];
	add.s64 	%rd9, %rd6, %rd7;
	ld.global.f32 	%f2, [%rd9];
	div.rn.f32 	%f3, %f1, %f2;
	st.global.f32 	[%rd8], %f3;
$L__BB0_2:
	ret;

}
	// .globl	expElements
.visible .entry expElements(
	.param .u64 .ptr .align 1 expElements_param_0,
	.param .u64 expElements_param_1
)
{
	.reg .pred 	%p<2>;
	.reg .b32 	%r<7>;
	.reg .b32 	%f<14>;
	.reg .b64 	%rd<7>;

	ld.param.u64 	%rd2, [expElements_param_0];
	ld.param.u64 	%rd3, [expElements_param_1];
	mov.u32 	%r1, %ctaid.x;
	mov.u32 	%r2, %ntid.x;
	mov.u32 	%r3, %tid.x;
	mad.lo.s32 	%r4, %r1, %r2, %r3;
	cvt.u64.u32 	%rd1, %r4;
	setp.le.u64 	%p1, %rd3, %rd1;
	@%p1 bra 	$L__BB1_2;
	cvta.to.global.u64 	%rd4, %rd2;
	shl.b64 	%rd5, %rd1, 2;
	add.s64 	%rd6, %rd4, %rd5;
	ld.global.f32 	%f1, [%rd6];
	fma.rn.f32 	%f2, %f1, 0f3BBB989D, 0f3F000000;
	cvt.sat.f32.f32 	%f3, %f2;
	mov.f32 	%f4, 0f4B400001;
	mov.f32 	%f5, 0f437C0000;
	fma.rm.f32 	%f6, %f3, %f5, %f4;
	add.f32 	%f7, %f6, 0fCB40007F;
	neg.f32 	%f8, %f7;
	fma.rn.f32 	%f9, %f1, 0f3FB8AA3B, %f8;
	fma.rn.f32 	%f10, %f1, 0f32A57060, %f9;
	mov.b32 	%r5, %f6;
	shl.b32 	%r6, %r5, 23;
	mov.b32 	%f11, %r6;
	ex2.approx.ftz.f32 	%f12, %f10;
	mul.f32 	%f13, %f12, %f11;
	st.global.f32 	[%rd6], %f13;
$L__BB1_2:
	ret;

}
	// .globl	logElements
.visible .entry logElements(
	.param .u64 .ptr .align 1 logElements_param_0,
	.param .u64 logElements_param_1
)
{
	.reg .pred 	%p<5>;
	.reg .b32 	%r<9>;
	.reg .b32 	%f<23>;
	.reg .b64 	%rd<7>;

	ld.param.u64 	%rd2, [logElements_param_0];
	ld.param.u64 	%rd3, [logElements_param_1];
	mov.u32 	%r1, %ctaid.x;
	mov.u32 	%r2, %ntid.x;
	mov.u32 	%r3, %tid.x;
	mad.lo.s32 	%r4, %r1, %r2, %r3;
	cvt.u64.u32 	%rd1, %r4;
	setp.le.u64 	%p1, %rd3, %rd1;
	@%p1 bra 	$L__BB2_2;
	cvta.to.global.u64 	%rd4, %rd2;
	shl.b64 	%rd5, %rd1, 2;
	add.s64 	%rd6, %rd4, %rd5;
	ld.global.f32 	%f1, [%rd6];
	setp.lt.f32 	%p2, %f1, 0f00800000;
	mul.f32 	%f2, %f1, 0f4B000000;
	selp.f32 	%f3, %f2, %f1, %p2;
	selp.f32 	%f4, 0fC1B80000, 0f00000000, %p2;
	mov.b32 	%r5, %f3;
	add.s32 	%r6, %r5, -1059760811;
	and.b32  	%r7, %r6, -8388608;
	sub.s32 	%r8, %r5, %r7;
	mov.b32 	%f5, %r8;
	cvt.rn.f32.s32 	%f6, %r7;
	fma.rn.f32 	%f7, %f6, 0f34000000, %f4;
	add.f32 	%f8, %f5, 0fBF800000;
	fma.rn.f32 	%f9, %f8, 0fBE055027, 0f3E1039F6;
	fma.rn.f32 	%f10, %f9, %f8, 0fBDF8CDCC;
	fma.rn.f32 	%f11, %f10, %f8, 0f3E0F2955;
	fma.rn.f32 	%f12, %f11, %f8, 0fBE2AD8B9;
	fma.rn.f32 	%f13, %f12, %f8, 0f3E4CED0B;
	fma.rn.f32 	%f14, %f13, %f8, 0fBE7FFF22;
	fma.rn.f32 	%f15, %f14, %f8, 0f3EAAAA78;
	fma.rn.f32 	%f16, %f15, %f8, 0fBF000000;
	mul.f32 	%f17, %f8, %f16;
	fma.rn.f32 	%f18, %f17, %f8, %f8;
	fma.rn.f32 	%f19, %f7, 0f3F317218, %f18;
	setp.gt.u32 	%p3, %r5, 2139095039;
	fma.rn.f32 	%f20, %f3, 0f7F800000, 0f7F800000;
	selp.f32 	%f21, %f20, %f19, %p3;
	setp.eq.f32 	%p4, %f3, 0f00000000;
	selp.f32 	%f22, 0fFF800000, %f21, %p4;
	st.global.f32 	[%rd6], %f22;
$L__BB2_2:
	ret;

}
	// .globl	tanhElements
.visible .entry tanhElements(
	.param .u64 .ptr .align 1 tanhElements_param_0,
	.param .u64 tanhElements_param_1
)
{
	.reg .pred 	%p<4>;
	.reg .b32 	%r<5>;
	.reg .b32 	%f<17>;
	.reg .b64 	%rd<7>;

	ld.param.u64 	%rd2, [tanhElements_param_0];
	ld.param.u64 	%rd3, [tanhElements_param_1];
	mov.u32 	%r1, %ctaid.x;
	mov.u32 	%r2, %ntid.x;
	mov.u32 	%r3, %tid.x;
	mad.lo.s32 	%r4, %r1, %r2, %r3;
	cvt.u64.u32 	%rd1, %r4;
	setp.le.u64 	%p1, %rd3, %rd1;
	@%p1 bra 	$L__BB3_2;
	cvta.to.global.u64 	%rd4, %rd2;
	shl.b64 	%rd5, %rd1, 2;
	add.s64 	%rd6, %rd4, %rd5;
	ld.global.f32 	%f1, [%rd6];
	abs.f32 	%f2, %f1;
	mul.f32 	%f3, %f2, 0f4038AA3B;
	ex2.approx.ftz.f32 	%f4, %f3;
	add.f32 	%f5, %f4, 0f3F800000;
	rcp.approx.ftz.f32 	%f6, %f5;
	fma.rn.f32 	%f7, %f6, 0fC0000000, 0f3F800000;
	setp.ge.f32 	%p2, %f2, 0f41102CB4;
	selp.f32 	%f8, 0f3F800000, %f7, %p2;
	copysign.f32 	%f9, %f1, %f8;
	mul.f32 	%f10, %f1, %f1;
	fma.rn.f32 	%f11, %f10, 0f3C80F082, 0fBD563CAE;
	fma.rn.f32 	%f12, %f11, %f10, 0f3E085941;
	fma.rn.f32 	%f13, %f12, %f10, 0fBEAAA9ED;
	fma.rn.f32 	%f14, %f13, %f10, 0f00000000;
	fma.rn.f32 	%f15, %f14, %f1, %f1;
	setp.ge.f32 	%p3, %f2, 0f3F19999A;
	selp.f32 	%f16, %f9, %f15, %p3;
	st.global.f32 	[%rd6], %f16;
$L__BB3_2:
	ret;

}
	// .globl	sinElements
.visible .entry sinElements(
	.param .u64 .ptr .align 1 sinElements_param_0,
	.param .u64 sinElements_param_1
)
{
	.local .align 4 .b8 	__local_depot4[28];
	.reg .b64 	%SP;
	.reg .b64 	%SPL;
	.reg .pred 	%p<10>;
	.reg .b32 	%r<44>;
	.reg .b32 	%f<28>;
	.reg .b64 	%rd<27>;
	.reg .b64 	%fd<3>;

	mov.u64 	%SPL, __local_depot4;
	ld.param.u64 	%rd11, [sinElements_param_0];
	ld.param.u64 	%rd12, [sinElements_param_1];
	add.u64 	%rd1, %SPL, 0;
	mov.u32 	%r15, %ctaid.x;
	mov.u32 	%r16, %ntid.x;
	mov.u32 	%r17, %tid.x;
	mad.lo.s32 	%r18, %r15, %r16, %r17;
	cvt.u64.u32 	%rd2, %r18;
	setp.le.u64 	%p1, %rd12, %rd2;
	@%p1 bra 	$L__BB4_10;
	cvta.to.global.u64 	%rd14, %rd11;
	shl.b64 	%rd15, %rd2, 2;
	add.s64 	%rd3, %rd14, %rd15;
	ld.global.f32 	%f1, [%rd3];
	mul.f32 	%f7, %f1, 0f3F22F983;
	cvt.rni.s32.f32 	%r43, %f7;
	cvt.rn.f32.s32 	%f8, %r43;
	fma.rn.f32 	%f9, %f8, 0fBFC90FDA, %f1;
	fma.rn.f32 	%f10, %f8, 0fB3A22168, %f9;
	fma.rn.f32 	%f27, %f8, 0fA7C234C5, %f10;
	abs.f32 	%f3, %f1;
	setp.ltu.f32 	%p2, %f3, 0f47CE4780;
	@%p2 bra 	$L__BB4_9;
	setp.neu.f32 	%p3, %f3, 0f7F800000;
	@%p3 bra 	$L__BB4_4;
	mov.f32 	%f13, 0f00000000;
	mul.rn.f32 	%f27, %f1, %f13;
	mov.b32 	%r43, 0;
	bra.uni 	$L__BB4_9;
$L__BB4_4:
	mov.b32 	%r2, %f1;
	shl.b32 	%r20, %r2, 8;
	or.b32  	%r3, %r20, -2147483648;
	mov.b64 	%rd26, 0;
	mov.b32 	%r40, 0;
	mov.u64 	%rd24, __cudart_i2opi_f;
	mov.u64 	%rd25, %rd1;
$L__BB4_5:
	.pragma "nounroll";
	ld.global.nc.u32 	%r21, [%rd24];
	mad.wide.u32 	%rd18, %r21, %r3, %rd26;
	shr.u64 	%rd26, %rd18, 32;
	st.local.u32 	[%rd25], %rd18;
	add.s32 	%r40, %r40, 1;
	add.s64 	%rd25, %rd25, 4;
	add.s64 	%rd24, %rd24, 4;
	setp.ne.s32 	%p4, %r40, 6;
	@%p4 bra 	$L__BB4_5;
	shr.u32 	%r22, %r2, 23;
	st.local.u32 	[%rd1+24], %rd26;
	and.b32  	%r6, %r22, 31;
	and.b32  	%r23, %r22, 224;
	add.s32 	%r24, %r23, -128;
	shr.u32 	%r25, %r24, 5;
	mul.wide.u32 	%rd19, %r25, 4;
	sub.s64 	%rd10, %rd1, %rd19;
	ld.local.u32 	%r41, [%rd10+24];
	ld.local.u32 	%r42, [%rd10+20];
	setp.eq.s32 	%p5, %r6, 0;
	@%p5 bra 	$L__BB4_8;
	shf.l.wrap.b32 	%r41, %r42, %r41, %r6;
	ld.local.u32 	%r26, [%rd10+16];
	shf.l.wrap.b32 	%r42, %r26, %r42, %r6;
$L__BB4_8:
	shr.u32 	%r27, %r41, 30;
	shf.l.wrap.b32 	%r28, %r42, %r41, 2;
	shl.b32 	%r29, %r42, 2;
	shr.u32 	%r30, %r28, 31;
	add.s32 	%r31, %r30, %r27;
	neg.s32 	%r32, %r31;
	setp.lt.s32 	%p6, %r2, 0;
	selp.b32 	%r43, %r32, %r31, %p6;
	xor.b32  	%r33, %r28, %r2;
	shr.s32 	%r34, %r28, 31;
	xor.b32  	%r35, %r34, %r28;
	xor.b32  	%r36, %r34, %r29;
	cvt.u64.u32 	%rd20, %r35;
	shl.b64 	%rd21, %rd20, 32;
	cvt.u64.u32 	%rd22, %r36;
	or.b64  	%rd23, %rd21, %rd22;
	cvt.rn.f64.s64 	%fd1, %rd23;
	mul.f64 	%fd2, %fd1, 0d3BF921FB54442D19;
	cvt.rn.f32.f64 	%f11, %fd2;
	neg.f32 	%f12, %f11;
	setp.lt.s32 	%p7, %r33, 0;
	selp.f32 	%f27, %f12, %f11, %p7;
$L__BB4_9:
	mul.rn.f32 	%f14, %f27, %f27;
	and.b32  	%r38, %r43, 1;
	setp.eq.b32 	%p8, %r38, 1;
	selp.f32 	%f15, 0f3F800000, %f27, %p8;
	fma.rn.f32 	%f16, %f14, %f15, 0f00000000;
	fma.rn.f32 	%f17, %f14, 0f37CBAC00, 0fBAB607ED;
	selp.f32 	%f18, %f17, 0fB94D4153, %p8;
	selp.f32 	%f19, 0f3D2AAABB, 0f3C0885E4, %p8;
	fma.rn.f32 	%f20, %f18, %f14, %f19;
	selp.f32 	%f21, 0fBEFFFFFF, 0fBE2AAAA8, %p8;
	fma.rn.f32 	%f22, %f20, %f14, %f21;
	fma.rn.f32 	%f23, %f22, %f16, %f15;
	and.b32  	%r39, %r43, 2;
	setp.eq.s32 	%p9, %r39, 0;
	mov.f32 	%f24, 0f00000000;
	sub.f32 	%f25, %f24, %f23;
	selp.f32 	%f26, %f23, %f25, %p9;
	st.global.f32 	[%rd3], %f26;
$L__BB4_10:
	ret;

}
	// .globl	clipPositive
.visible .entry clipPositive(
	.param .u64 .ptr .align 1 clipPositive_param_0,
	.param .u64 clipPositive_param_1
)
{
	.reg .pred 	%p<2>;
	.reg .b32 	%r<5>;
	.reg .b32 	%f<3>;
	.reg .b64 	%rd<7>;

	ld.param.u64 	%rd2, [clipPositive_param_0];
	ld.param.u64 	%rd3, [clipPositive_param_1];
	mov.u32 	%r1, %ctaid.x;
	mov.u32 	%r2, %ntid.x;
	mov.u32 	%r3, %tid.x;
	mad.lo.s32 	%r4, %r1, %r2, %r3;
	cvt.u64.u32 	%rd1, %r4;
	setp.le.u64 	%p1, %rd3, %rd1;
	@%p1 bra 	$L__BB5_2;
	cvta.to.global.u64 	%rd4, %rd2;
	shl.b64 	%rd5, %rd1, 2;
	add.s64 	%rd6, %rd4, %rd5;
	ld.global.f32 	%f1, [%rd6];
	max.f32 	%f2, %f1, 0f00000000;
	st.global.f32 	[%rd6], %f2;
$L__BB5_2:
	ret;

}
	// .globl	shiftRandUniform
.visible .entry shiftRandUniform(
	.param .u64 .ptr .align 1 shiftRandUniform_param_0,
	.param .u64 shiftRandUniform_param_1
)
{
	.reg .pred 	%p<3>;
	.reg .b32 	%r<6>;
	.reg .b32 	%f<2>;
	.reg .b64 	%rd<7>;

	ld.param.u64 	%rd3, [shiftRandUniform_param_0];
	ld.param.u64 	%rd4, [shiftRandUniform_param_1];
	mov.u32 	%r1, %ctaid.x;
	mov.u32 	%r2, %ntid.x;
	mov.u32 	%r3, %tid.x;
	mad.lo.s32 	%r4, %r1, %r2, %r3;
	cvt.u64.u32 	%rd1, %r4;
	setp.le.u64 	%p1, %rd4, %rd1;
	@%p1 bra 	$L__BB6_3;
	cvta.to.global.u64 	%rd5, %rd3;
	shl.b64 	%rd6, %rd1, 2;
	add.s64 	%rd2, %rd5, %rd6;
	ld.global.f32 	%f1, [%rd2];
	setp.neu.f32 	%p2, %f1, 0f3F800000;
	@%p2 bra 	$L__BB6_3;
	mov.b32 	%r5, 0;
	st.global.u32 	[%rd2], %r5;
$L__BB6_3:
	ret;

}
	// .globl	uniformToBernoulli
.visible .entry uniformToBernoulli(
	.param .u64 .ptr .align 1 uniformToBernoulli_param_0,
	.param .u64 uniformToBernoulli_param_1
)
{
	.reg .pred 	%p<3>;
	.reg .b32 	%r<7>;
	.reg .b32 	%f<2>;
	.reg .b64 	%rd<7>;

	ld.param.u64 	%rd3, [uniformToBernoulli_param_0];
	ld.param.u64 	%rd4, [uniformToBernoulli_param_1];
	mov.u32 	%r1, %ctaid.x;
	mov.u32 	%r2, %ntid.x;
	mov.u32 	%r3, %tid.x;
	mad.lo.s32 	%r4, %r1, %r2, %r3;
	cvt.u64.u32 	%rd1, %r4;
	setp.le.u64 	%p1, %rd4, %rd1;
	@%p1 bra 	$L__BB7_4;
	cvta.to.global.u64 	%rd5, %rd3;
	shl.b64 	%rd6, %rd1, 2;
	add.s64 	%rd2, %rd5, %rd6;
	ld.global.f32 	%f1, [%rd2];
	setp.leu.f32 	%p2, %f1, 0f3F000000;
	@%p2 bra 	$L__BB7_3;
	mov.b32 	%r6, 1065353216;
	st.global.u32 	[%rd2], %r6;
	bra.uni 	$L__BB7_4;
$L__BB7_3:
	mov.b32 	%r5, 0;
	st.global.u32 	[%rd2], %r5;
$L__BB7_4:
	ret;

}
	// .globl	addRepeated
.visible .entry addRepeated(
	.param .u64 .ptr .align 1 addRepeated_param_0,
	.param .u64 .ptr .align 1 addRepeated_param_1,
	.param .u64 addRepeated_param_2,
	.param .u64 addRepeated_param_3
)
{
	.reg .pred 	%p<3>;
	.reg .b32 	%r<8>;
	.reg .b32 	%f<4>;
	.reg .b64 	%rd<17>;

	ld.param.u64 	%rd5, [addRepeated_param_0];
	ld.param.u64 	%rd6, [addRepeated_param_1];
	ld.param.u64 	%rd8, [addRepeated_param_2];
	ld.param.u64 	%rd7, [addRepeated_param_3];
	mov.u32 	%r1, %ctaid.x;
	mov.u32 	%r2, %ntid.x;
	mov.u32 	%r3, %tid.x;
	mad.lo.s32 	%r4, %r1, %r2, %r3;
	cvt.u64.u32 	%rd1, %r4;
	setp.le.u64 	%p1, %rd8, %rd1;
	@%p1 bra 	$L__BB8_5;
	and.b64  	%rd9, %rd7, -4294967296;
	setp.ne.s64 	%p2, %rd9, 0;
	@%p2 bra 	$L__BB8_3;
	cvt.u32.u64 	%r5, %rd7;
	cvt.u32.u64 	%r6, %rd1;
	rem.u32 	%r7, %r6, %r5;
	cvt.u64.u32 	%rd16, %r7;
	bra.uni 	$L__BB8_4;
$L__BB8_3:
	rem.u64 	%rd16, %rd1, %rd7;
$L__BB8_4:
	cvta.to.global.u64 	%rd10, %rd6;
	shl.b64 	%rd11, %rd16, 2;
	add.s64 	%rd12, %rd10, %rd11;
	ld.global.f32 	%f1, [%rd12];
	cvta.to.global.u64 	%rd13, %rd5;
	shl.b64 	%rd14, %rd1, 2;
	add.s64 	%rd15, %rd13, %rd14;
	ld.global.f32 	%f2, [%rd15];
	add.f32 	%f3, %f1, %f2;
	st.global.f32 	[%rd15], %f3;
$L__BB8_5:
	ret;

}
	// .globl	addRepeatedPow2
.visible .entry addRepeatedPow2(
	.param .u64 .ptr .align 1 addRepeatedPow2_param_0,
	.param .u64 .ptr .align 1 addRepeatedPow2_param_1,
	.param .u64 addRepeatedPow2_param_2,
	.param .u64 addRepeatedPow2_param_3
)
{
	.reg .pred 	%p<2>;
	.reg .b32 	%r<5>;
	.reg .b32 	%f<4>;
	.reg .b64 	%rd<13>;

	ld.param.u64 	%rd2, [addRepeatedPow2_param_0];
	ld.param.u64 	%rd3, [addRepeatedPow2_param_1];
	ld.param.u64 	%rd5, [addRepeatedPow2_param_2];
	ld.param.u64 	%rd4, [addRepeatedPow2_param_3];
	mov.u32 	%r1, %ctaid.x;
	mov.u32 	%r2, %ntid.x;
	mov.u32 	%r3, %tid.x;
	mad.lo.s32 	%r4, %r1, %r2, %r3;
	cvt.u64.u32 	%rd1, %r4;
	setp.le.u64 	%p1, %rd5, %rd1;
	@%p1 bra 	$L__BB9_2;
	cvta.to.global.u64 	%rd6, %rd3;
	cvta.to.global.u64 	%rd7, %rd2;
	and.b64  	%rd8, %rd4, %rd1;
	shl.b64 	%rd9, %rd8, 2;
	add.s64 	%rd10, %rd6, %rd9;
	ld.global.f32 	%f1, [%rd10];
	shl.b64 	%rd11, %rd1, 2;
	add.s64 	%rd12, %rd7, %rd11;
	ld.global.f32 	%f2, [%rd12];
	add.f32 	%f3, %f1, %f2;
	st.global.f32 	[%rd12], %f3;
$L__BB9_2:
	ret;

}
	// .globl	scaleRepeated
.visible .entry scaleRepeated(
	.param .u64 .ptr .align 1 scaleRepeated_param_0,
	.param .u64 .ptr .align 1 scaleRepeated_param_1,
	.param .u64 scaleRepeated_param_2,
	.param .u64 scaleRepeated_param_3
)
{
	.reg .pred 	%p<3>;
	.reg .b32 	%r<8>;
	.reg .b32 	%f<4>;
	.reg .b64 	%rd<17>;

	ld.param.u64 	%rd5, [scaleRepeated_param_0];
	ld.param.u64 	%rd6, [scaleRepeated_param_1];
	ld.param.u64 	%rd8, [scaleRepeated_param_2];
	ld.param.u64 	%rd7, [scaleRepeated_param_3];
	mov.u32 	%r1, %ctaid.x;
	mov.u32 	%r2, %ntid.x;
	mov.u32 	%r3, %tid.x;
	mad.lo.s32 	%r4, %r1, %r2, %r3;
	cvt.u64.u32 	%rd1, %r4;
	setp.le.u64 	%p1, %rd8, %rd1;
	@%p1 bra 	$L__BB10_5;
	and.b64  	%rd9, %rd7, -4294967296;
	setp.ne.s64 	%p2, %rd9, 0;
	@%p2 bra 	$L__BB10_3;
	cvt.u32.u64 	%r5, %rd7;
	cvt.u32.u64 	%r6, %rd1;
	rem.u32 	%r7, %r6, %r5;
	cvt.u64.u32 	%rd16, %r7;
	bra.uni 	$L__BB10_4;
$L__BB10_3:
	rem.u64 	%rd16, %rd1, %rd7;
$L__BB10_4:
	cvta.to.global.u64 	%rd10, %rd6;
	shl.b64 	%rd11, %rd16, 2;
	add.s64 	%rd12, %rd10, %rd11;
	ld.global.f32 	%f1, [%rd12];
	cvta.to.global.u64 	%rd13, %rd5;
	shl.b64 	%rd14, %rd1, 2;
	add.s64 	%rd15, %rd13, %rd14;
	ld.global.f32 	%f2, [%rd15];
	mul.f32 	%f3, %f1, %f2;
	st.global.f32 	[%rd15], %f3;
$L__BB10_5:
	ret;

}
	// .globl	scaleRepeatedPow2
.visible .entry scaleRepeatedPow2(
	.param .u64 .ptr .align 1 scaleRepeatedPow2_param_0,
	.param .u64 .ptr .align 1 scaleRepeatedPow2_param_1,
	.param .u64 scaleRepeatedPow2_param_2,
	.param .u64 scaleRepeatedPow2_param_3
)
{
	.reg .pred 	%p<2>;
	.reg .b32 	%r<5>;
	.reg .b32 	%f<4>;
	.reg .b64 	%rd<13>;

	ld.param.u64 	%rd2, [scaleRepeatedPow2_param_0];
	ld.param.u64 	%rd3, [scaleRepeatedPow2_param_1];
	ld.param.u64 	%rd5, [scaleRepeatedPow2_param_2];
	ld.param.u64 	%rd4, [scaleRepeatedPow2_param_3];
	mov.u32 	%r1, %ctaid.x;
	mov.u32 	%r2, %ntid.x;
	mov.u32 	%r3, %tid.x;
	mad.lo.s32 	%r4, %r1, %r2, %r3;
	cvt.u64.u32 	%rd1, %r4;
	setp.le.u64 	%p1, %rd5, %rd1;
	@%p1 bra 	$L__BB11_2;
	cvta.to.global.u64 	%rd6, %rd3;
	cvta.to.global.u64 	%rd7, %rd2;
	and.b64  	%rd8, %rd4, %rd1;
	shl.b64 	%rd9, %rd8, 2;
	add.s64 	%rd10, %rd6, %rd9;
	ld.global.f32 	%f1, [%rd10];
	shl.b64 	%rd11, %rd1, 2;
	add.s64 	%rd12, %rd7, %rd11;
	ld.global.f32 	%f2, [%rd12];
	mul.f32 	%f3, %f1, %f2;
	st.global.f32 	[%rd12], %f3;
$L__BB11_2:
	ret;

}
	// .globl	addScaler
.visible .entry addScaler(
	.param .f32 addScaler_param_0,
	.param .u64 .ptr .align 1 addScaler_param_1,
	.param .u64 addScaler_param_2
)
{
	.reg .pred 	%p<2>;
	.reg .b32 	%r<5>;
	.reg .b32 	%f<4>;
	.reg .b64 	%rd<7>;

	ld.param.f32 	%f1, [addScaler_param_0];
	ld.param.u64 	%rd2, [addScaler_param_1];
	ld.param.u64 	%rd3, [addScaler_param_2];
	mov.u32 	%r1, %ctaid.x;
	mov.u32 	%r2, %ntid.x;
	mov.u32 	%r3, %tid.x;
	mad.lo.s32 	%r4, %r1, %r2, %r3;
	cvt.u64.u32 	%rd1, %r4;
	setp.le.u64 	%p1, %rd3, %rd1;
	@%p1 bra 	$L__BB12_2;
	cvta.to.global.u64 	%rd4, %rd2;
	shl.b64 	%rd5, %rd1, 2;
	add.s64 	%rd6, %rd4, %rd5;
	ld.global.f32 	%f2, [%rd6];
	add.f32 	%f3, %f1, %f2;
	st.global.f32 	[%rd6], %f3;
$L__BB12_2:
	ret;

}
	// .globl	addChunks
.visible .entry addChunks(
	.param .u64 .ptr .align 1 addChunks_param_0,
	.param .u64 .ptr .align 1 addChunks_param_1,
	.param .u64 addChunks_param_2,
	.param .u64 addChunks_param_3
)
{
	.reg .pred 	%p<3>;
	.reg .b32 	%r<8>;
	.reg .b32 	%f<4>;
	.reg .b64 	%rd<17>;

	ld.param.u64 	%rd5, [addChunks_param_0];
	ld.param.u64 	%rd6, [addChunks_param_1];
	ld.param.u64 	%rd8, [addChunks_param_2];
	ld.param.u64 	%rd7, [addChunks_param_3];
	mov.u32 	%r1, %ctaid.x;
	mov.u32 	%r2, %ntid.x;
	mov.u32 	%r3, %tid.x;
	mad.lo.s32 	%r4, %r1, %r2, %r3;
	cvt.u64.u32 	%rd1, %r4;
	setp.le.u64 	%p1, %rd8, %rd1;
	@%p1 bra 	$L__BB13_5;
	and.b64  	%rd9, %rd7, -4294967296;
	setp.ne.s64 	%p2, %rd9, 0;
	@%p2 bra 	$L__BB13_3;
	cvt.u32.u64 	%r5, %rd7;
	cvt.u32.u64 	%r6, %rd1;
	div.u32 	%r7, %r6, %r5;
	cvt.u64.u32 	%rd16, %r7;
	bra.uni 	$L__BB13_4;
$L__BB13_3:
	div.u64 	%rd16, %rd1, %rd7;
$L__BB13_4:
	cvta.to.global.u64 	%rd10, %rd6;
	shl.b64 	%rd11, %rd16, 2;
	add.s64 	%rd12, %rd10, %rd11;
	ld.global.f32 	%f1, [%rd12];
	cvta.to.global.u64 	%rd13, %rd5;
	shl.b64 	%rd14, %rd1, 2;
	add.s64 	%rd15, %rd13, %rd14;
	ld.global.f32 	%f2, [%rd15];
	add.f32 	%f3, %f1, %f2;
	st.global.f32 	[%rd15], %f3;
$L__BB13_5:
	ret;

}
	// .globl	subChunks
.visible .entry subChunks(
	.param .u64 .ptr .align 1 subChunks_param_0,
	.param .u64 .ptr .align 1 subChunks_param_1,
	.param .u64 subChunks_param_2,
	.param .u64 subChunks_param_3
)
{
	.reg .pred 	%p<3>;
	.reg .b32 	%r<8>;
	.reg .b32 	%f<4>;
	.reg .b64 	%rd<17>;

	ld.param.u64 	%rd5, [subChunks_param_0];
	ld.param.u64 	%rd6, [subChunks_param_1];
	ld.param.u64 	%rd8, [subChunks_param_2];
	ld.param.u64 	%rd7, [subChunks_param_3];
	mov.u32 	%r1, %ctaid.x;
	mov.u32 	%r2, %ntid.x;
	mov.u32 	%r3, %tid.x;
	mad.lo.s32 	%r4, %r1, %r2, %r3;
	cvt.u64.u32 	%rd1, %r4;
	setp.le.u64 	%p1, %rd8, %rd1;
	@%p1 bra 	$L__BB14_5;
	and.b64  	%rd9, %rd7, -4294967296;
	setp.ne.s64 	%p2, %rd9, 0;
	@%p2 bra 	$L__BB14_3;
	cvt.u32.u64 	%r5, %rd7;
	cvt.u32.u64 	%r6, %rd1;
	div.u32 	%r7, %r6, %r5;
	cvt.u64.u32 	%rd16, %r7;
	bra.uni 	$L__BB14_4;
$L__BB14_3:
	div.u64 	%rd16, %rd1, %rd7;
$L__BB14_4:
	cvta.to.global.u64 	%rd10, %rd6;
	shl.b64 	%rd11, %rd16, 2;
	add.s64 	%rd12, %rd10, %rd11;
	ld.global.f32 	%f1, [%rd12];
	cvta.to.global.u64 	%rd13, %rd5;
	shl.b64 	%rd14, %rd1, 2;
	add.s64 	%rd15, %rd13, %rd14;
	ld.global.f32 	%f2, [%rd15];
	sub.f32 	%f3, %f2, %f1;
	st.global.f32 	[%rd15], %f3;
$L__BB14_5:
	ret;

}
	// .globl	lessThan
.visible .entry lessThan(
	.param .f32 lessThan_param_0,
	.param .u64 .ptr .align 1 lessThan_param_1,
	.param .u64 lessThan_param_2
)
{
	.reg .pred 	%p<3>;
	.reg .b32 	%r<7>;
	.reg .b32 	%f<3>;
	.reg .b64 	%rd<7>;

	ld.param.f32 	%f1, [lessThan_param_0];
	ld.param.u64 	%rd3, [lessThan_param_1];
	ld.param.u64 	%rd4, [lessThan_param_2];
	mov.u32 	%r1, %ctaid.x;
	mov.u32 	%r2, %ntid.x;
	mov.u32 	%r3, %tid.x;
	mad.lo.s32 	%r4, %r1, %r2, %r3;
	cvt.u64.u32 	%rd1, %r4;
	setp.le.u64 	%p1, %rd4, %rd1;
	@%p1 bra 	$L__BB15_4;
	cvta.to.global.u64 	%rd5, %rd3;
	shl.b64 	%rd6, %rd1, 2;
	add.s64 	%rd2, %rd5, %rd6;
	ld.global.f32 	%f2, [%rd2];
	setp.geu.f32 	%p2, %f2, %f1;
	@%p2 bra 	$L__BB15_3;
	mov.b32 	%r6, 1065353216;
	st.global.u32 	[%rd2], %r6;
	bra.uni 	$L__BB15_4;
$L__BB15_3:
	mov.b32 	%r5, 0;
	st.global.u32 	[%rd2], %r5;
$L__BB15_4:
	ret;

}
	// .globl	greaterThan
.visible .entry greaterThan(
	.param .f32 greaterThan_param_0,
	.param .u64 .ptr .align 1 greaterThan_param_1,
	.param .u64 greaterThan_param_2
)
{
	.reg .pred 	%p<3>;
	.reg .b32 	%r<7>;
	.reg .b32 	%f<3>;
	.reg .b64 	%rd<7>;

	ld.param.f32 	%f1, [greaterThan_param_0];
	ld.param.u64 	%rd3, [greaterThan_param_1];
	ld.param.u64 	%rd4, [greaterThan_param_2];
	mov.u32 	%r1, %ctaid.x;
	mov.u32 	%r2, %ntid.x;
	mov.u32 	%r3, %tid.x;
	mad.lo.s32 	%r4, %r1, %r2, %r3;
	cvt.u64.u32 	%rd1, %r4;
	setp.le.u64 	%p1, %rd4, %rd1;
	@%p1 bra 	$L__BB16_4;
	cvta.to.global.u64 	%rd5, %rd3;
	shl.b64 	%rd6, %rd1, 2;
	add.s64 	%rd2, %rd5, %rd6;
	ld.global.f32 	%f2, [%rd2];
	setp.leu.f32 	%p2, %f2, %f1;
	@%p2 bra 	$L__BB16_3;
	mov.b32 	%r6, 1065353216;
	st.global.u32 	[%rd2], %r6;
	bra.uni 	$L__BB16_4;
$L__BB16_3:
	mov.b32 	%r5, 0;
	st.global.u32 	[%rd2], %r5;
$L__BB16_4:
	ret;

}
	// .globl	equalTo
.visible .entry equalTo(
	.param .f32 equalTo_param_0,
	.param .u64 .ptr .align 1 equalTo_param_1,
	.param .u64 equalTo_param_2
)
{
	.reg .pred 	%p<3>;
	.reg .b32 	%r<7>;
	.reg .b32 	%f<3>;
	.reg .b64 	%rd<7>;

	ld.param.f32 	%f1, [equalTo_param_0];
	ld.param.u64 	%rd3, [equalTo_param_1];
	ld.param.u64 	%rd4, [equalTo_param_2];
	mov.u32 	%r1, %ctaid.x;
	mov.u32 	%r2, %ntid.x;
	mov.u32 	%r3, %tid.x;
	mad.lo.s32 	%r4, %r1, %r2, %r3;
	cvt.u64.u32 	%rd1, %r4;
	setp.le.u64 	%p1, %rd4, %rd1;
	@%p1 bra 	$L__BB17_4;
	cvta.to.global.u64 	%rd5, %rd3;
	shl.b64 	%rd6, %rd1, 2;
	add.s64 	%rd2, %rd5, %rd6;
	ld.global.f32 	%f2, [%rd2];
	setp.neu.f32 	%p2, %f2, %f1;
	@%p2 bra 	$L__BB17_3;
	mov.b32 	%r6, 1065353216;
	st.global.u32 	[%rd2], %r6;
	bra.uni 	$L__BB17_4;
$L__BB17_3:
	mov.b32 	%r5, 0;
	st.global.u32 	[%rd2], %r5;
$L__BB17_4:
	ret;

}
	// .globl	addLogs
.visible .entry addLogs(
	.param .u64 .ptr .align 1 addLogs_param_0,
	.param .u64 .ptr .align 1 addLogs_param_1,
	.param .u64 addLogs_param_2
)
{
	.reg .pred 	%p<11>;
	.reg .b32 	%r<24>;
	.reg .b32 	%f<52>;
	.reg .b64 	%rd<20>;

	ld.param.u64 	%rd6, [addLogs_param_0];
	ld.param.u64 	%rd7, [addLogs_param_1];
	ld.param.u64 	%rd8, [addLogs_param_2];
	mov.u32 	%r1, %ctaid.x;
	mov.u32 	%r2, %ntid.x;
	mov.u32 	%r3, %tid.x;
	mad.lo.s32 	%r5, %r1, %r2, %r3;
	cvt.u64.u32 	%rd1, %r5;
	setp.le.u64 	%p1, %rd8, %rd1;
	shl.b32 	%r6, %r3, 2;
	mov.u32 	%r7, chunk;
	add.s32 	%r4, %r7, %r6;
	@%p1 bra 	$L__BB18_2;
	cvta.to.global.u64 	%rd9, %rd7;
	mov.u32 	%r8, %ctaid.y;
	cvt.u64.u32 	%rd10, %r8;
	mad.lo.s64 	%rd11, %rd8, %rd10, %rd1;
	shl.b64 	%rd12, %rd11, 2;
	add.s64 	%rd13, %rd9, %rd12;
	ld.global.f32 	%f1, [%rd13];
	st.shared.f32 	[%r4], %f1;
$L__BB18_2:
	bar.sync 	0;
	setp.lt.u32 	%p2, %r2, 2;
	@%p2 bra 	$L__BB18_7;
	shr.u32 	%r9, %r2, 1;
	cvt.u64.u32 	%rd19, %r9;
	cvt.u64.u32 	%rd3, %r3;
$L__BB18_4:
	setp.le.u64 	%p3, %rd19, %rd3;
	add.s64 	%rd15, %rd19, %rd1;
	setp.ge.u64 	%p4, %rd15, %rd8;
	or.pred  	%p5, %p3, %p4;
	@%p5 bra 	$L__BB18_6;
	ld.shared.f32 	%f2, [%r4];
	cvt.u32.u64 	%r10, %rd19;
	shl.b32 	%r11, %r10, 2;
	add.s32 	%r12, %r4, %r11;
	ld.shared.f32 	%f3, [%r12];
	max.f32 	%f4, %f2, %f3;
	sub.f32 	%f5, %f2, %f4;
	fma.rn.f32 	%f6, %f5, 0f3BBB989D, 0f3F000000;
	cvt.sat.f32.f32 	%f7, %f6;
	mov.f32 	%f8, 0f4B400001;
	mov.f32 	%f9, 0f437C0000;
	fma.rm.f32 	%f10, %f7, %f9, %f8;
	add.f32 	%f11, %f10, 0fCB40007F;
	neg.f32 	%f12, %f11;
	fma.rn.f32 	%f13, %f5, 0f3FB8AA3B, %f12;
	fma.rn.f32 	%f14, %f5, 0f32A57060, %f13;
	mov.b32 	%r13, %f10;
	shl.b32 	%r14, %r13, 23;
	mov.b32 	%f15, %r14;
	ex2.approx.ftz.f32 	%f16, %f14;
	sub.f32 	%f17, %f3, %f4;
	fma.rn.f32 	%f18, %f17, 0f3BBB989D, 0f3F000000;
	cvt.sat.f32.f32 	%f19, %f18;
	fma.rm.f32 	%f20, %f19, %f9, %f8;
	add.f32 	%f21, %f20, 0fCB40007F;
	neg.f32 	%f22, %f21;
	fma.rn.f32 	%f23, %f17, 0f3FB8AA3B, %f22;
	fma.rn.f32 	%f24, %f17, 0f32A57060, %f23;
	mov.b32 	%r15, %f20;
	shl.b32 	%r16, %r15, 23;
	mov.b32 	%f25, %r16;
	ex2.approx.ftz.f32 	%f26, %f24;
	mul.f32 	%f27, %f26, %f25;
	fma.rn.f32 	%f28, %f16, %f15, %f27;
	setp.lt.f32 	%p6, %f28, 0f00800000;
	mul.f32 	%f29, %f28, 0f4B000000;
	selp.f32 	%f30, %f29, %f28, %p6;
	selp.f32 	%f31, 0fC1B80000, 0f00000000, %p6;
	mov.b32 	%r17, %f30;
	add.s32 	%r18, %r17, -1059760811;
	and.b32  	%r19, %r18, -8388608;
	sub.s32 	%r20, %r17, %r19;
	mov.b32 	%f32, %r20;
	cvt.rn.f32.s32 	%f33, %r19;
	fma.rn.f32 	%f34, %f33, 0f34000000, %f31;
	add.f32 	%f35, %f32, 0fBF800000;
	fma.rn.f32 	%f36, %f35, 0fBE055027, 0f3E1039F6;
	fma.rn.f32 	%f37, %f36, %f35, 0fBDF8CDCC;
	fma.rn.f32 	%f38, %f37, %f35, 0f3E0F2955;
	fma.rn.f32 	%f39, %f38, %f35, 0fBE2AD8B9;
	fma.rn.f32 	%f40, %f39, %f35, 0f3E4CED0B;
	fma.rn.f32 	%f41, %f40, %f35, 0fBE7FFF22;
	fma.rn.f32 	%f42, %f41, %f35, 0f3EAAAA78;
	fma.rn.f32 	%f43, %f42, %f35, 0fBF000000;
	mul.f32 	%f44, %f35, %f43;
	fma.rn.f32 	%f45, %f44, %f35, %f35;
	fma.rn.f32 	%f46, %f34, 0f3F317218, %f45;
	setp.gt.u32 	%p7, %r17, 2139095039;
	fma.rn.f32 	%f47, %f30, 0f7F800000, 0f7F800000;
	selp.f32 	%f48, %f47, %f46, %p7;
	setp.eq.f32 	%p8, %f30, 0f00000000;
	selp.f32 	%f49, 0fFF800000, %f48, %p8;
	add.f32 	%f50, %f4, %f49;
	st.shared.f32 	[%r4], %f50;
$L__BB18_6:
	bar.sync 	0;
	shr.u64 	%rd5, %rd19, 1;
	setp.gt.u64 	%p9, %rd19, 1;
	mov.u64 	%rd19, %rd5;
	@%p9 bra 	$L__BB18_4;
$L__BB18_7:
	setp.ne.s32 	%p10, %r3, 0;
	@%p10 bra 	$L__BB18_9;
	ld.shared.f32 	%f51, [chunk];
	mov.u32 	%r21, %ctaid.y;
	mov.u32 	%r22, %nctaid.x;
	mad.lo.s32 	%r23, %r21, %r22, %r1;
	cvta.to.global.u64 	%rd16, %rd6;
	mul.wide.u32 	%rd17, %r23, 4;
	add.s64 	%rd18, %rd16, %rd17;
	st.global.f32 	[%rd18], %f51;
$L__BB18_9:
	ret;

}
	// .globl	powScaler
.visible .entry powScaler(
	.param .f32 powScaler_param_0,
	.param .u64 .ptr .align 1 powScaler_param_1,
	.param .u64 powScaler_param_2
)
{
	.reg .pred 	%p<23>;
	.reg .b32 	%r<19>;
	.reg .b32 	%f<77>;
	.reg .b64 	%rd<7>;

	ld.param.f32 	%f10, [powScaler_param_0];
	ld.param.u64 	%rd3, [powScaler_param_1];
	ld.param.u64 	%rd4, [powScaler_param_2];
	mov.u32 	%r1, %ctaid.x;
	mov.u32 	%r2, %ntid.x;
	mov.u32 	%r3, %tid.x;
	mad.lo.s32 	%r4, %r1, %r2, %r3;
	cvt.u64.u32 	%rd1, %r4;
	setp.le.u64 	%p1, %rd4, %rd1;
	mov.f32 	%f76, 0f3F800000;
	@%p1 bra 	$L__BB19_10;
	cvta.to.global.u64 	%rd5, %rd3;
	shl.b64 	%rd6, %rd1, 2;
	add.s64 	%rd2, %rd5, %rd6;
	ld.global.f32 	%f1, [%rd2];
	mul.f32 	%f12, %f10, 0f3F000000;
	cvt.rzi.f32.f32 	%f13, %f12;
	add.f32 	%f14, %f13, %f13;
	sub.f32 	%f15, %f10, %f14;
	abs.f32 	%f2, %f15;
	abs.f32 	%f3, %f1;
	setp.lt.f32 	%p2, %f3, 0f00800000;
	mul.f32 	%f16, %f3, 0f4B800000;
	selp.f32 	%f17, %f16, %f3, %p2;
	selp.f32 	%f18, 0fC1C00000, 0f00000000, %p2;
	mov.b32 	%r5, %f17;
	add.s32 	%r6, %r5, -1060439283;
	and.b32  	%r7, %r6, -8388608;
	sub.s32 	%r8, %r5, %r7;
	mov.b32 	%f19, %r8;
	cvt.rn.f32.s32 	%f20, %r7;
	fma.rn.f32 	%f21, %f20, 0f34000000, %f18;
	add.f32 	%f22, %f19, 0fBF800000;
	add.f32 	%f23, %f19, 0f3F800000;
	rcp.approx.ftz.f32 	%f24, %f23;
	add.f32 	%f25, %f22, %f22;
	mul.f32 	%f26, %f25, %f24;
	mul.f32 	%f27, %f26, %f26;
	sub.f32 	%f28, %f22, %f26;
	add.f32 	%f29, %f28, %f28;
	neg.f32 	%f30, %f26;
	fma.rn.f32 	%f31, %f30, %f22, %f29;
	mul.rn.f32 	%f32, %f24, %f31;
	fma.rn.f32 	%f33, %f27, 0f3A2C32E4, 0f3B52E7DB;
	fma.rn.f32 	%f34, %f33, %f27, 0f3C93BB73;
	fma.rn.f32 	%f35, %f34, %f27, 0f3DF6384F;
	mul.rn.f32 	%f36, %f35, %f27;
	fma.rn.f32 	%f37, %f26, 0f3FB8AA3B, %f21;
	sub.f32 	%f38, %f21, %f37;
	fma.rn.f32 	%f39, %f26, 0f3FB8AA3B, %f38;
	fma.rn.f32 	%f40, %f32, 0f3FB8AA3B, %f39;
	fma.rn.f32 	%f41, %f26, 0f32A55E34, %f40;
	mul.f32 	%f42, %f36, 0f40400000;
	fma.rn.f32 	%f43, %f42, %f32, %f41;
	fma.rn.f32 	%f44, %f36, %f26, %f43;
	add.rn.f32 	%f45, %f37, %f44;
	neg.f32 	%f46, %f37;
	add.rn.f32 	%f47, %f45, %f46;
	neg.f32 	%f48, %f47;
	add.rn.f32 	%f49, %f44, %f48;
	mul.rn.f32 	%f50, %f45, %f10;
	neg.f32 	%f51, %f50;
	fma.rn.f32 	%f52, %f45, %f10, %f51;
	fma.rn.f32 	%f53, %f49, %f10, %f52;
	cvt.rni.f32.f32 	%f54, %f50;
	sub.f32 	%f55, %f50, %f54;
	add.f32 	%f56, %f55, %f53;
	fma.rn.f32 	%f57, %f56, 0f391FCB8E, 0f3AAF85ED;
	fma.rn.f32 	%f58, %f57, %f56, 0f3C1D9856;
	fma.rn.f32 	%f59, %f58, %f56, 0f3D6357BB;
	fma.rn.f32 	%f60, %f59, %f56, 0f3E75FDEC;
	fma.rn.f32 	%f61, %f60, %f56, 0f3F317218;
	fma.rn.f32 	%f62, %f61, %f56, 0f3F800000;
	cvt.rzi.s32.f32 	%r9, %f54;
	setp.gt.f32 	%p3, %f54, 0f00000000;
	selp.b32 	%r10, 0, -2097152000, %p3;
	add.s32 	%r11, %r10, 2130706432;
	mov.b32 	%f63, %r11;
	mul.f32 	%f64, %f62, %f63;
	shl.b32 	%r12, %r9, 23;
	sub.s32 	%r13, %r12, %r10;
	mov.b32 	%f65, %r13;
	mul.f32 	%f66, %f64, %f65;
	abs.f32 	%f67, %f50;
	setp.gt.f32 	%p4, %f67, 0f43180000;
	setp.lt.f32 	%p5, %f50, 0f00000000;
	selp.f32 	%f68, 0f00000000, 0f7F800000, %p5;
	selp.f32 	%f4, %f68, %f66, %p4;
	setp.eq.f32 	%p6, %f1, 0f3F800000;
	setp.eq.f32 	%p7, %f10, 0f00000000;
	or.pred  	%p8, %p7, %p6;
	@%p8 bra 	$L__BB19_9;
	setp.num.f32 	%p9, %f3, %f3;
	abs.f32 	%f69, %f10;
	setp.num.f32 	%p10, %f69, %f69;
	and.pred  	%p11, %p9, %p10;
	@%p11 bra 	$L__BB19_4;
	add.rn.f32 	%f76, %f1, %f10;
	bra.uni 	$L__BB19_9;
$L__BB19_4:
	setp.neu.f32 	%p12, %f1, 0f00000000;
	setp.neu.f32 	%p13, %f3, 0f7F800000;
	and.pred  	%p14, %p12, %p13;
	@%p14 bra 	$L__BB19_6;
	setp.neu.f32 	%p21, %f2, 0f3F800000;
	add.f32 	%f74, %f1, %f1;
	mov.b32 	%r14, %f74;
	setp.lt.f32 	%p22, %f10, 0f00000000;
	xor.b32  	%r15, %r14, 2139095040;
	selp.b32 	%r16, %r15, %r14, %p22;
	and.b32  	%r17, %r16, 2147483647;
	selp.b32 	%r18, %r17, %r16, %p21;
	mov.b32 	%f76, %r18;
	bra.uni 	$L__BB19_9;
$L__BB19_6:
	setp.eq.f32 	%p15, %f1, 0fBF800000;
	setp.eq.f32 	%p16, %f69, 0f7F800000;
	and.pred  	%p17, %p15, %p16;
	@%p17 bra 	$L__BB19_9;
	setp.geu.f32 	%p18, %f1, 0f00000000;
	mov.f32 	%f76, %f4;
	@%p18 bra 	$L__BB19_9;
	setp.neu.f32 	%p19, %f2, 0f3F800000;
	neg.f32 	%f71, %f4;
	selp.f32 	%f72, %f4, %f71, %p19;
	cvt.rmi.f32.f32 	%f73, %f10;
	setp.neu.f32 	%p20, %f10, %f73;
	selp.f32 	%f76, 0f7FFFFFFF, %f72, %p20;
$L__BB19_9:
	st.global.f32 	[%rd2], %f76;
$L__BB19_10:
	ret;

}


// ===== COMPILED SASS (sm_100) =====

	.target	sm_100

	.elftype	@"ET_EXEC"


//--------------------- .note.nv.tkinfo           --------------------------
	.section	.note.nv.tkinfo,"",@"SHT_NOTE"
	.sectionflags	@"SHF_NOTE_NV_TKINFO"
	.tkinfo
        /*0018*/ 	.word	0x00000002
        /*0030*/ 	.string	""
        /*0030*/ 	.string	"ptxas"
        /*0030*/ 	.string	"Cuda compilation tools, release 13.0, V13.0.88"
        /*0030*/ 	.string	"Build cuda_13.0.r13.0/compiler.36424714_0"
        /*0030*/ 	.string	"-arch sm_100 -m 64 "



//--------------------- .note.nv.cuinfo           --------------------------
	.section	.note.nv.cuinfo,"",@"SHT_NOTE"
	.sectionflags	@"SHF_NOTE_NV_CUINFO"
        /*0018*/ 	.short	0x0002
        /*001a*/ 	.short	0x0064
        /*001c*/ 	.short	0x0082
	.zero		2


//--------------------- .nv.info                  --------------------------
	.section	.nv.info,"",@"SHT_CUDA_INFO"
	.align	4


	//----- nvinfo : EIATTR_REGCOUNT
	.align		4
        /*0000*/ 	.byte	0x04, 0x2f
        /*0002*/ 	.short	(.L_2 - .L_1)
	.align		4
.L_1:
        /*0004*/ 	.word	index@(divElements)
        /*0008*/ 	.word	0x00000010


	//----- nvinfo : EIATTR_FRAME_SIZE
	.align		4
.L_2:
        /*000c*/ 	.byte	0x04, 0x11
        /*000e*/ 	.short	(.L_4 - .L_3)
	.align		4
.L_3:
        /*0010*/ 	.word	index@($__internal_4_$__cuda_sm3x_div_rn_noftz_f32_slowpath)
        /*0014*/ 	.word	0x00000000


	//----- nvinfo : EIATTR_FRAME_SIZE
	.align		4
.L_4:
        /*0018*/ 	.byte	0x04, 0x11
        /*001a*/ 	.short	(.L_6 - .L_5)
	.align		4
.L_5:
        /*001c*/ 	.word	index@(divElements)
        /*0020*/ 	.word	0x00000000


	//----- nvinfo : EIATTR_REGCOUNT
	.align		4
.L_6:
        /*0024*/ 	.byte	0x04, 0x2f
        /*0026*/ 	.short	(.L_8 - .L_7)
	.align		4
.L_7:
        /*0028*/ 	.word	index@(expElements)
        /*002c*/ 	.word	0x0000000a


	//----- nvinfo : EIATTR_FRAME_SIZE
	.align		4
.L_8:
        /*0030*/ 	.byte	0x04, 0x11
        /*0032*/ 	.short	(.L_10 - .L_9)
	.align		4
.L_9:
        /*0034*/ 	.word	index@(expElements)
        /*0038*/ 	.word	0x00000000


	//----- nvinfo : EIATTR_REGCOUNT
	.align		4
.L_10:
        /*003c*/ 	.byte	0x04, 0x2f
        /*003e*/ 	.short	(.L_12 - .L_11)
	.align		4
.L_11:
        /*0040*/ 	.word	index@(logElements)
        /*0044*/ 	.word	0x0000000a


	//----- nvinfo : EIATTR_FRAME_SIZE
	.align		4
.L_12:
        /*0048*/ 	.byte	0x04, 0x11
        /*004a*/ 	.short	(.L_14 - .L_13)
	.align		4
.L_13:
        /*004c*/ 	.word	index@(logElements)
        /*0050*/ 	.word	0x00000000


	//----- nvinfo : EIATTR_REGCOUNT
	.align		4
.L_14:
        /*0054*/ 	.byte	0x04, 0x2f
        /*0056*/ 	.short	(.L_16 - .L_15)
	.align		4
.L_15:
        /*0058*/ 	.word	index@(tanhElements)
        /*005c*/ 	.word	0x0000000c


	//----- nvinfo : EIATTR_FRAME_SIZE
	.align		4
.L_16:
        /*0060*/ 	.byte	0x04, 0x11
        /*0062*/ 	.short	(.L_18 - .L_17)
	.align		4
.L_17:
        /*0064*/ 	.word	index@(tanhElements)
        /*0068*/ 	.word	0x00000000


	//----- nvinfo : EIATTR_REGCOUNT
	.align		4
.L_18:
        /*006c*/ 	.byte	0x04, 0x2f
        /*006e*/ 	.short	(.L_20 - .L_19)
	.align		4
.L_19:
        /*0070*/ 	.word	index@(sinElements)
        /*0074*/ 	.word	0x00000013


	//----- nvinfo : EIATTR_FRAME_SIZE
	.align		4
.L_20:
        /*0078*/ 	.byte	0x04, 0x11
        /*007a*/ 	.short	(.L_22 - .L_21)
	.align		4
.L_21:
        /*007c*/ 	.word	index@(sinElements)
        /*0080*/ 	.word	0x00000000


	//----- nvinfo : EIATTR_REGCOUNT
	.align		4
.L_22:
        /*0084*/ 	.byte	0x04, 0x2f
        /*0086*/ 	.short	(.L_24 - .L_23)
	.align		4
.L_23:
        /*0088*/ 	.word	index@(clipPositive)
        /*008c*/ 	.word	0x00000008


	//----- nvinfo : EIATTR_FRAME_SIZE
	.align		4
.L_24:
        /*0090*/ 	.byte	0x04, 0x11
        /*0092*/ 	.short	(.L_26 - .L_25)
	.align		4
.L_25:
        /*0094*/ 	.word	index@(clipPositive)
        /*0098*/ 	.word	0x00000000


	//----- nvinfo : EIATTR_REGCOUNT
	.align		4
.L_26:
        /*009c*/ 	.byte	0x04, 0x2f
        /*009e*/ 	.short	(.L_28 - .L_27)
	.align		4
.L_27:
        /*00a0*/ 	.word	index@(shiftRandUniform)
        /*00a4*/ 	.word	0x00000006


	//----- nvinfo : EIATTR_FRAME_SIZE
	.align		4
.L_28:
        /*00a8*/ 	.byte	0x04, 0x11
        /*00aa*/ 	.short	(.L_30 - .L_29)
	.align		4
.L_29:
        /*00ac*/ 	.word	index@(shiftRandUniform)
        /*00b0*/ 	.word	0x00000000


	//----- nvinfo : EIATTR_REGCOUNT
	.align		4
.L_30:
        /*00b4*/ 	.byte	0x04, 0x2f
        /*00b6*/ 	.short	(.L_32 - .L_31)
	.align		4
.L_31:
        /*00b8*/ 	.word	index@(uniformToBernoulli)
        /*00bc*/ 	.word	0x00000008


	//----- nvinfo : EIATTR_FRAME_SIZE
	.align		4
.L_32:
        /*00c0*/ 	.byte	0x04, 0x11
        /*00c2*/ 	.short	(.L_34 - .L_33)
	.align		4
.L_33:
        /*00c4*/ 	.word	index@(uniformToBernoulli)
        /*00c8*/ 	.word	0x00000000


	//----- nvinfo : EIATTR_REGCOUNT
	.align		4
.L_34:
        /*00cc*/ 	.byte	0x04, 0x2f
        /*00ce*/ 	.short	(.L_36 - .L_35)
	.align		4
.L_35:
        /*00d0*/ 	.word	index@(addRepeated)
        /*00d4*/ 	.word	0x00000012


	//----- nvinfo : EIATTR_FRAME_SIZE
	.align		4
.L_36:
        /*00d8*/ 	.byte	0x04, 0x11
        /*00da*/ 	.short	(.L_38 - .L_37)
	.align		4
.L_37:
        /*00dc*/ 	.word	index@($__internal_3_$__cuda_sm20_rem_u64)
        /*00e0*/ 	.word	0x00000000


	//----- nvinfo : EIATTR_FRAME_SIZE
	.align		4
.L_38:
        /*00e4*/ 	.byte	0x04, 0x11
        /*00e6*/ 	.short	(.L_40 - .L_39)
	.align		4
.L_39:
        /*00e8*/ 	.word	index@(addRepeated)
        /*00ec*/ 	.word	0x00000000


	//----- nvinfo : EIATTR_REGCOUNT
	.align		4
.L_40:
        /*00f0*/ 	.byte	0x04, 0x2f
        /*00f2*/ 	.short	(.L_42 - .L_41)
	.align		4
.L_41:
        /*00f4*/ 	.word	index@(addRepeatedPow2)
        /*00f8*/ 	.word	0x0000000a


	//----- nvinfo : EIATTR_FRAME_SIZE
	.align		4
.L_42:
        /*00fc*/ 	.byte	0x04, 0x11
        /*00fe*/ 	.short	(.L_44 - .L_43)
	.align		4
.L_43:
        /*0100*/ 	.word	index@(addRepeatedPow2)
        /*0104*/ 	.word	0x00000000


	//----- nvinfo : EIATTR_REGCOUNT
	.align		4
.L_44:
        /*0108*/ 	.byte	0x04, 0x2f
        /*010a*/ 	.short	(.L_46 - .L_45)
	.align		4
.L_45:
        /*010c*/ 	.word	index@(scaleRepeated)
        /*0110*/ 	.word	0x00000012


	//----- nvinfo : EIATTR_FRAME_SIZE
	.align		4
.L_46:
        /*0114*/ 	.byte	0x04, 0x11
        /*0116*/ 	.short	(.L_48 - .L_47)
	.align		4
.L_47:
        /*0118*/ 	.word	index@($__internal_2_$__cuda_sm20_rem_u64)
        /*011c*/ 	.word	0x00000000


	//----- nvinfo : EIATTR_FRAME_SIZE
	.align		4
.L_48:
        /*0120*/ 	.byte	0x04, 0x11
        /*0122*/ 	.short	(.L_50 - .L_49)
	.align		4
.L_49:
        /*0124*/ 	.word	index@(scaleRepeated)
        /*0128*/ 	.word	0x00000000


	//----- nvinfo : EIATTR_REGCOUNT
	.align		4
.L_50:
        /*012c*/ 	.byte	0x04, 0x2f
        /*012e*/ 	.short	(.L_52 - .L_51)
	.align		4
.L_51:
        /*0130*/ 	.word	index@(scaleRepeatedPow2)
        /*0134*/ 	.word	0x0000000a


	//----- nvinfo : EIATTR_FRAME_SIZE
	.align		4
.L_52:
        /*0138*/ 	.byte	0x04, 0x11
        /*013a*/ 	.short	(.L_54 - .L_53)
	.align		4
.L_53:
        /*013c*/ 	.word	index@(scaleRepeatedPow2)
        /*0140*/ 	.word	0x00000000


	//----- nvinfo : EIATTR_REGCOUNT
	.align		4
.L_54:
        /*0144*/ 	.byte	0x04, 0x2f
        /*0146*/ 	.short	(.L_56 - .L_55)
	.align		4
.L_55:
        /*0148*/ 	.word	index@(addScaler)
        /*014c*/ 	.word	0x00000008


	//----- nvinfo : EIATTR_FRAME_SIZE
	.align		4
.L_56:
        /*0150*/ 	.byte	0x04, 0x11
        /*0152*/ 	.short	(.L_58 - .L_57)
	.align		4
.L_57:
        /*0154*/ 	.word	index@(addScaler)
        /*0158*/ 	.word	0x00000000


	//----- nvinfo : EIATTR_REGCOUNT
	.align		4
.L_58:
        /*015c*/ 	.byte	0x04, 0x2f
        /*015e*/ 	.short	(.L_60 - .L_59)
	.align		4
.L_59:
        /*0160*/ 	.word	index@(addChunks)
        /*0164*/ 	.word	0x00000012


	//----- nvinfo : EIATTR_FRAME_SIZE
	.align		4
.L_60:
        /*0168*/ 	.byte	0x04, 0x11
        /*016a*/ 	.short	(.L_62 - .L_61)
	.align		4
.L_61:
        /*016c*/ 	.word	index@($__internal_1_$__cuda_sm20_div_u64)
        /*0170*/ 	.word	0x00000000


	//----- nvinfo : EIATTR_FRAME_SIZE
	.align		4
.L_62:
        /*0174*/ 	.byte	0x04, 0x11
        /*0176*/ 	.short	(.L_64 - .L_63)
	.align		4
.L_63:
        /*0178*/ 	.word	index@(addChunks)
        /*017c*/ 	.word	0x00000000


	//----- nvinfo : EIATTR_REGCOUNT
	.align		4
.L_64:
        /*0180*/ 	.byte	0x04, 0x2f
        /*0182*/ 	.short	(.L_66 - .L_65)
	.align		4
.L_65:
        /*0184*/ 	.word	index@(subChunks)
        /*0188*/ 	.word	0x00000012


	//----- nvinfo : EIATTR_FRAME_SIZE
	.align		4
.L_66:
        /*018c*/ 	.byte	0x04, 0x11
        /*018e*/ 	.short	(.L_68 - .L_67)
	.align		4
.L_67:
        /*0190*/ 	.word	index@($__internal_0_$__cuda_sm20_div_u64)
        /*0194*/ 	.word	0x00000000


	//----- nvinfo : EIATTR_FRAME_SIZE
	.align		4
.L_68:
        /*0198*/ 	.byte	0x04, 0x11
        /*019a*/ 	.short	(.L_70 - .L_69)
	.align		4
.L_69:
        /*019c*/ 	.word	index@(subChunks)
        /*01a0*/ 	.word	0x00000000


	//----- nvinfo : EIATTR_REGCOUNT
	.align		4
.L_70:
        /*01a4*/ 	.byte	0x04, 0x2f
        /*01a6*/ 	.short	(.L_72 - .L_71)
	.align		4
.L_71:
        /*01a8*/ 	.word	index@(lessThan)
        /*01ac*/ 	.word	0x00000008


	//----- nvinfo : EIATTR_FRAME_SIZE
	.align		4
.L_72:
        /*01b0*/ 	.byte	0x04, 0x11
        /*01b2*/ 	.short	(.L_74 - .L_73)
	.align		4
.L_73:
        /*01b4*/ 	.word	index@(lessThan)
        /*01b8*/ 	.word	0x00000000


	//----- nvinfo : EIATTR_REGCOUNT
	.align		4
.L_74:
        /*01bc*/ 	.byte	0x04, 0x2f
        /*01be*/ 	.short	(.L_76 - .L_75)
	.align		4
.L_75:
        /*01c0*/ 	.word	index@(greaterThan)
        /*01c4*/ 	.word	0x00000008


	//----- nvinfo : EIATTR_FRAME_SIZE
	.align		4
.L_76:
        /*01c8*/ 	.byte	0x04, 0x11
        /*01ca*/ 	.short	(.L_78 - .L_77)
	.align		4
.L_77:
        /*01cc*/ 	.word	index@(greaterThan)
        /*01d0*/ 	.word	0x00000000


	//----- nvinfo : EIATTR_REGCOUNT
	.align		4
.L_78:
        /*01d4*/ 	.byte	0x04, 0x2f
        /*01d6*/ 	.short	(.L_80 - .L_79)
	.align		4
.L_79:
        /*01d8*/ 	.word	index@(equalTo)
        /*01dc*/ 	.word	0x00000008


	//----- nvinfo : EIATTR_FRAME_SIZE
	.align		4
.L_80:
        /*01e0*/ 	.byte	0x04, 0x11
        /*01e2*/ 	.short	(.L_82 - .L_81)
	.align		4
.L_81:
        /*01e4*/ 	.word	index@(equalTo)
        /*01e8*/ 	.word	0x00000000


	//----- nvinfo : EIATTR_REGCOUNT
	.align		4
.L_82:
        /*01ec*/ 	.byte	0x04, 0x2f
        /*01ee*/ 	.short	(.L_84 - .L_83)
	.align		4
.L_83:
        /*01f0*/ 	.word	index@(addLogs)
        /*01f4*/ 	.word	0x00000012


	//----- nvinfo : EIATTR_FRAME_SIZE
	.align		4
.L_84:
        /*01f8*/ 	.byte	0x04, 0x11
        /*01fa*/ 	.short	(.L_86 - .L_85)
	.align		4
.L_85:
        /*01fc*/ 	.word	index@(addLogs)
        /*0200*/ 	.word	0x00000000


	//----- nvinfo : EIATTR_REGCOUNT
	.align		4
.L_86:
        /*0204*/ 	.byte	0x04, 0x2f
        /*0206*/ 	.short	(.L_88 - .L_87)
	.align		4
.L_87:
        /*0208*/ 	.word	index@(powScaler)
        /*020c*/ 	.word	0x00000010


	//----- nvinfo : EIATTR_FRAME_SIZE
	.align		4
.L_88:
        /*0210*/ 	.byte	0x04, 0x11
        /*0212*/ 	.short	(.L_90 - .L_89)
	.align		4
.L_89:
        /*0214*/ 	.word	index@(powScaler)
        /*0218*/ 	.word	0x00000000


	//----- nvinfo : EIATTR_MIN_STACK_SIZE
	.align		4
.L_90:
        /*021c*/ 	.byte	0x04, 0x12
        /*021e*/ 	.short	(.L_92 - .L_91)
	.align		4
.L_91:
        /*0220*/ 	.word	index@(powScaler)
        /*0224*/ 	.word	0x00000000


	//----- nvinfo : EIATTR_MIN_STACK_SIZE
	.align		4
.L_92:
        /*0228*/ 	.byte	0x04, 0x12
        /*022a*/ 	.short	(.L_94 - .L_93)
	.align		4
.L_93:
        /*022c*/ 	.word	index@(addLogs)
        /*0230*/ 	.word	0x00000000


	//----- nvinfo : EIATTR_MIN_STACK_SIZE
	.align		4
.L_94:
        /*0234*/ 	.byte	0x04, 0x12
        /*0236*/ 	.short	(.L_96 - .L_95)
	.align		4
.L_95:
        /*0238*/ 	.word	index@(equalTo)
        /*023c*/ 	.word	0x00000000


	//----- nvinfo : EIATTR_MIN_STACK_SIZE
	.align		4
.L_96:
        /*0240*/ 	.byte	0x04, 0x12
        /*0242*/ 	.short	(.L_98 - .L_97)
	.align		4
.L_97:
        /*0244*/ 	.word	index@(greaterThan)
        /*0248*/ 	.word	0x00000000


	//----- nvinfo : EIATTR_MIN_STACK_SIZE
	.align		4
.L_98:
        /*024c*/ 	.byte	0x04, 0x12
        /*024e*/ 	.short	(.L_100 - .L_99)
	.align		4
.L_99:
        /*0250*/ 	.word	index@(lessThan)
        /*0254*/ 	.word	0x00000000


	//----- nvinfo : EIATTR_MIN_STACK_SIZE
	.align		4
.L_100:
        /*0258*/ 	.byte	0x04, 0x12
        /*025a*/ 	.short	(.L_102 - .L_101)
	.align		4
.L_101:
        /*025c*/ 	.word	index@(subChunks)
        /*0260*/ 	.word	0x00000000


	//----- nvinfo : EIATTR_MIN_STACK_SIZE
	.align		4
.L_102:
        /*0264*/ 	.byte	0x04, 0x12
        /*0266*/ 	.short	(.L_104 - .L_103)
	.align		4
.L_103:
        /*0268*/ 	.word	index@(addChunks)
        /*026c*/ 	.word	0x00000000


	//----- nvinfo : EIATTR_MIN_STACK_SIZE
	.align		4
.L_104:
        /*0270*/ 	.byte	0x04, 0x12
        /*0272*/ 	.short	(.L_106 - .L_105)
	.align		4
.L_105:
        /*0274*/ 	.word	index@(addScaler)
        /*0278*/ 	.word	0x00000000


	//----- nvinfo : EIATTR_MIN_STACK_SIZE
	.align		4
.L_106:
        /*027c*/ 	.byte	0x04, 0x12
        /*027e*/ 	.short	(.L_108 - .L_107)
	.align		4
.L_107:
        /*0280*/ 	.word	index@(scaleRepeatedPow2)
        /*0284*/ 	.word	0x00000000


	//----- nvinfo : EIATTR_MIN_STACK_SIZE
	.align		4
.L_108:
        /*0288*/ 	.byte	0x04, 0x12
        /*028a*/ 	.short	(.L_110 - .L_109)
	.align		4
.L_109:
        /*028c*/ 	.word	index@(scaleRepeated)
        /*0290*/ 	.word	0x00000000


	//----- nvinfo : EIATTR_MIN_STACK_SIZE
	.align		4
.L_110:
        /*0294*/ 	.byte	0x04, 0x12
        /*0296*/ 	.short	(.L_112 - .L_111)
	.align		4
.L_111:
        /*0298*/ 	.word	index@(addRepeatedPow2)
        /*029c*/ 	.word	0x00000000


	//----- nvinfo : EIATTR_MIN_STACK_SIZE
	.align		4
.L_112:
        /*02a0*/ 	.byte	0x04, 0x12
        /*02a2*/ 	.short	(.L_114 - .L_113)
	.align		4
.L_113:
        /*02a4*/ 	.word	index@(addRepeated)
        /*02a8*/ 	.word	0x00000000


	//----- nvinfo : EIATTR_MIN_STACK_SIZE
	.align		4
.L_114:
        /*02ac*/ 	.byte	0x04, 0x12
        /*02ae*/ 	.short	(.L_116 - .L_115)
	.align		4
.L_115:
        /*02b0*/ 	.word	index@(uniformToBernoulli)
        /*02b4*/ 	.word	0x00000000


	//----- nvinfo : EIATTR_MIN_STACK_SIZE
	.align		4
.L_116:
        /*02b8*/ 	.byte	0x04, 0x12
        /*02ba*/ 	.short	(.L_118 - .L_117)
	.align		4
.L_117:
        /*02bc*/ 	.word	index@(shiftRandUniform)
        /*02c0*/ 	.word	0x00000000


	//----- nvinfo : EIATTR_MIN_STACK_SIZE
	.align		4
.L_118:
        /*02c4*/ 	.byte	0x04, 0x12
        /*02c6*/ 	.short	(.L_120 - .L_119)
	.align		4
.L_119:
        /*02c8*/ 	.word	index@(clipPositive)
        /*02cc*/ 	.word	0x00000000


	//----- nvinfo : EIATTR_MIN_STACK_SIZE
	.align		4
.L_120:
        /*02d0*/ 	.byte	0x04, 0x12
        /*02d2*/ 	.short	(.L_122 - .L_121)
	.align		4
.L_121:
        /*02d4*/ 	.word	index@(sinElements)
        /*02d8*/ 	.word	0x00000000


	//----- nvinfo : EIATTR_MIN_STACK_SIZE
	.align		4
.L_122:
        /*02dc*/ 	.byte	0x04, 0x12
        /*02de*/ 	.short	(.L_124 - .L_123)
	.align		4
.L_123:
        /*02e0*/ 	.word	index@(tanhElements)
        /*02e4*/ 	.word	0x00000000


	//----- nvinfo : EIATTR_MIN_STACK_SIZE
	.align		4
.L_124:
        /*02e8*/ 	.byte	0x04, 0x12
        /*02ea*/ 	.short	(.L_126 - .L_125)
	.align		4
.L_125:
        /*02ec*/ 	.word	index@(logElements)
        /*02f0*/ 	.word	0x00000000


	//----- nvinfo : EIATTR_MIN_STACK_SIZE
	.align		4
.L_126:
        /*02f4*/ 	.byte	0x04, 0x12
        /*02f6*/ 	.short	(.L_128 - .L_127)
	.align		4
.L_127:
        /*02f8*/ 	.word	index@(expElements)
        /*02fc*/ 	.word	0x00000000


	//----- nvinfo : EIATTR_MIN_STACK_SIZE
	.align		4
.L_128:
        /*0300*/ 	.byte	0x04, 0x12
        /*0302*/ 	.short	(.L_130 - .L_129)
	.align		4
.L_129:
        /*0304*/ 	.word	index@(divElements)
        /*0308*/ 	.word	0x00000000
.L_130:


//--------------------- .nv.compat                --------------------------
	.section	.nv.compat,"",@"SHT_CUDA_COMPAT_INFO"
	.align	4
        /*0000*/ 	.byte	0x02, 0x09, 0x00, 0x00, 0x02, 0x02, 0x01, 0x00, 0x02, 0x05, 0x05, 0x00, 0x03, 0x07, 0x01, 0x01
        /*0010*/ 	.byte	0x02, 0x03, 0x00, 0x00, 0x02, 0x06, 0x01, 0x00, 0x04, 0x0b, 0x08, 0x00, 0x01, 0x00, 0x00, 0x00
        /*0020*/ 	.byte	0x00, 0x00, 0x00, 0x00


//--------------------- .nv.info.powScaler        --------------------------
	.section	.nv.info.powScaler,"",@"SHT_CUDA_INFO"
	.sectionflags	@""
	.align	4


	//----- nvinfo : EIATTR_CUDA_API_VERSION
	.align		4
        /*0000*/ 	.byte	0x04, 0x37
        /*0002*/ 	.short	(.L_132 - .L_131)
.L_131:
        /*0004*/ 	.word	0x00000082


	//----- nvinfo : EIATTR_KPARAM_INFO
	.align		4
.L_132:
        /*0008*/ 	.byte	0x04, 0x17
        /*000a*/ 	.short	(.L_134 - .L_133)
.L_133:
        /*000c*/ 	.word	0x00000000
        /*0010*/ 	.short	0x0002
        /*0012*/ 	.short	0x0010
        /*0014*/ 	.byte	0x00, 0xf0, 0x21, 0x00


	//----- nvinfo : EIATTR_KPARAM_INFO
	.align		4
.L_134:
        /*0018*/ 	.byte	0x04, 0x17
        /*001a*/ 	.short	(.L_136 - .L_135)
.L_135:
        /*001c*/ 	.word	0x00000000
        /*0020*/ 	.short	0x0001
        /*0022*/ 	.short	0x0008
        /*0024*/ 	.byte	0x00, 0xf5, 0x21, 0x00


	//----- nvinfo : EIATTR_KPARAM_INFO
	.align		4
.L_136:
        /*0028*/ 	.byte	0x04, 0x17
        /*002a*/ 	.short	(.L_138 - .L_137)
.L_137:
        /*002c*/ 	.word	0x00000000
        /*0030*/ 	.short	0x0000
        /*0032*/ 	.short	0x0000
        /*0034*/ 	.byte	0x00, 0xf0, 0x11, 0x00


	//----- nvinfo : EIATTR_SPARSE_MMA_MASK
	.align		4
.L_138:
        /*0038*/ 	.byte	0x03, 0x50
        /*003a*/ 	.short	0x0000


	//----- nvinfo : EIATTR_MAXREG_COUNT
	.align		4
        /*003c*/ 	.byte	0x03, 0x1b
        /*003e*/ 	.short	0x00ff


	//----- nvinfo : EIATTR_MERCURY_ISA_VERSION
	.align		4
        /*0040*/ 	.byte	0x03, 0x5f
        /*0042*/ 	.short	0x0101


	//----- nvinfo : EIATTR_VRC_CTA_INIT_COUNT
	.align		4
        /*0044*/ 	.byte	0x02, 0x4a
	.zero		1
	.zero		1


	//----- nvinfo : EIATTR_EXIT_INSTR_OFFSETS
	.align		4
        /*0048*/ 	.byte	0x04, 0x1c
        /*004a*/ 	.short	(.L_140 - .L_139)


	//   ....[0]....
.L_139:
        /*004c*/ 	.word	0x00000080


	//   ....[1]....
        /*0050*/ 	.word	0x000006b0


	//----- nvinfo : EIATTR_CRS_STACK_SIZE
	.align		4
.L_140:
        /*0054*/ 	.byte	0x04, 0x1e
        /*0056*/ 	.short	(.L_142 - .L_141)
.L_141:
        /*0058*/ 	.word	0x00000000


	//----- nvinfo : EIATTR_CBANK_PARAM_SIZE
	.align		4
.L_142:
        /*005c*/ 	.byte	0x03, 0x19
        /*005e*/ 	.short	0x0018


	//----- nvinfo : EIATTR_PARAM_CBANK
	.align		4
        /*0060*/ 	.byte	0x04, 0x0a
        /*0062*/ 	.short	(.L_144 - .L_143)
	.align		4
.L_143:
        /*0064*/ 	.word	index@(.nv.constant0.powScaler)
        /*0068*/ 	.short	0x0380
        /*006a*/ 	.short	0x0018


	//----- nvinfo : EIATTR_SW_WAR
	.align		4
.L_144:
        /*006c*/ 	.byte	0x04, 0x36
        /*006e*/ 	.short	(.L_146 - .L_145)
.L_145:
        /*0070*/ 	.word	0x00000008
.L_146:


//--------------------- .nv.info.addLogs          --------------------------
	.section	.nv.info.addLogs,"",@"SHT_CUDA_INFO"
	.sectionflags	@""
	.align	4


	//----- nvinfo : EIATTR_CUDA_API_VERSION
	.align		4
        /*0000*/ 	.byte	0x04, 0x37
        /*0002*/ 	.short	(.L_148 - .L_147)
.L_147:
        /*0004*/ 	.word	0x00000082


	//----- nvinfo : EIATTR_KPARAM_INFO
	.align		4
.L_148:
        /*0008*/ 	.byte	0x04, 0x17
        /*000a*/ 	.short	(.L_150 - .L_149)
.L_149:
        /*000c*/ 	.word	0x00000000
        /*0010*/ 	.short	0x0002
        /*0012*/ 	.short	0x0010
        /*0014*/ 	.byte	0x00, 0xf0, 0x21, 0x00


	//----- nvinfo : EIATTR_KPARAM_INFO
	.align		4
.L_150:
        /*0018*/ 	.byte	0x04, 0x17
        /*001a*/ 	.short	(.L_152 - .L_151)
.L_151:
        /*001c*/ 	.word	0x00000000
        /*0020*/ 	.short	0x0001
        /*0022*/ 	.short	0x0008
        /*0024*/ 	.byte	0x00, 0xf5, 0x21, 0x00


	//----- nvinfo : EIATTR_KPARAM_INFO
	.align		4
.L_152:
        /*0028*/ 	.byte	0x04, 0x17
        /*002a*/ 	.short	(.L_154 - .L_153)
.L_153:
        /*002c*/ 	.word	0x00000000
        /*0030*/ 	.short	0x0000
        /*0032*/ 	.short	0x0000
        /*0034*/ 	.byte	0x00, 0xf5, 0x21, 0x00


	//----- nvinfo : EIATTR_SPARSE_MMA_MASK
	.align		4
.L_154:
        /*0038*/ 	.byte	0x03, 0x50
        /*003a*/ 	.short	0x0000


	//----- nvinfo : EIATTR_MAXREG_COUNT
	.align		4
        /*003c*/ 	.byte	0x03, 0x1b
        /*003e*/ 	.short	0x00ff


	//----- nvinfo : EIATTR_NUM_BARRIERS
	.align		4
        /*0040*/ 	.byte	0x02, 0x4c
        /*0042*/ 	.byte	0x01
	.zero		1


	//----- nvinfo : EIATTR_MERCURY_ISA_VERSION
	.align		4
        /*0044*/ 	.byte	0x03, 0x5f
        /*0046*/ 	.short	0x0101


	//----- nvinfo : EIATTR_VRC_CTA_INIT_COUNT
	.align		4
        /*0048*/ 	.byte	0x02, 0x4a
	.zero		1
	.zero		1


	//----- nvinfo : EIATTR_EXIT_INSTR_OFFSETS
	.align		4
        /*004c*/ 	.byte	0x04, 0x1c
        /*004e*/ 	.short	(.L_156 - .L_155)


	//   ....[0]....
.L_155:
        /*0050*/ 	.word	0x00000610


	//   ....[1]....
        /*0054*/ 	.word	0x000006c0


	//----- nvinfo : EIATTR_CRS_STACK_SIZE
	.align		4
.L_156:
        /*0058*/ 	.byte	0x04, 0x1e
        /*005a*/ 	.short	(.L_158 - .L_157)
.L_157:
        /*005c*/ 	.word	0x00000000


	//----- nvinfo : EIATTR_CBANK_PARAM_SIZE
	.align		4
.L_158:
        /*0060*/ 	.byte	0x03, 0x19
        /*0062*/ 	.short	0x0018


	//----- nvinfo : EIATTR_PARAM_CBANK
	.align		4
        /*0064*/ 	.byte	0x04, 0x0a
        /*0066*/ 	.short	(.L_160 - .L_159)
	.align		4
.L_159:
        /*0068*/ 	.word	index@(.nv.constant0.addLogs)
        /*006c*/ 	.short	0x0380
        /*006e*/ 	.short	0x0018


	//----- nvinfo : EIATTR_SW_WAR
	.align		4
.L_160:
        /*0070*/ 	.byte	0x04, 0x36
        /*0072*/ 	.short	(.L_162 - .L_161)
.L_161:
        /*0074*/ 	.word	0x00000008
.L_162:


//--------------------- .nv.info.equalTo          --------------------------
	.section	.nv.info.equalTo,"",@"SHT_CUDA_INFO"
	.sectionflags	@""
	.align	4


	//----- nvinfo : EIATTR_CUDA_API_VERSION
	.align		4
        /*0000*/ 	.byte	0x04, 0x37
        /*0002*/ 	.short	(.L_164 - .L_163)
.L_163:
        /*0004*/ 	.word	0x00000082


	//----- nvinfo : EIATTR_KPARAM_INFO
	.align		4
.L_164:
        /*0008*/ 	.byte	0x04, 0x17
        /*000a*/ 	.short	(.L_166 - .L_165)
.L_165:
        /*000c*/ 	.word	0x00000000
        /*0010*/ 	.short	0x0002
        /*0012*/ 	.short	0x0010
        /*0014*/ 	.byte	0x00, 0xf0, 0x21, 0x00


	//----- nvinfo : EIATTR_KPARAM_INFO
	.align		4
.L_166:
        /*0018*/ 	.byte	0x04, 0x17
        /*001a*/ 	.short	(.L_168 - .L_167)
.L_167:
        /*001c*/ 	.word	0x00000000
        /*0020*/ 	.short	0x0001
        /*0022*/ 	.short	0x0008
        /*0024*/ 	.byte	0x00, 0xf5, 0x21, 0x00


	//----- nvinfo : EIATTR_KPARAM_INFO
	.align		4
.L_168:
        /*0028*/ 	.byte	0x04, 0x17
        /*002a*/ 	.short	(.L_170 - .L_169)
.L_169:
        /*002c*/ 	.word	0x00000000
        /*0030*/ 	.short	0x0000
        /*0032*/ 	.short	0x0000
        /*0034*/ 	.byte	0x00, 0xf0, 0x11, 0x00


	//----- nvinfo : EIATTR_SPARSE_MMA_MASK
	.align		4
.L_170:
        /*0038*/ 	.byte	0x03, 0x50
        /*003a*/ 	.short	0x0000


	//----- nvinfo : EIATTR_MAXREG_COUNT
	.align		4
        /*003c*/ 	.byte	0x03, 0x1b
        /*003e*/ 	.short	0x00ff


	//----- nvinfo : EIATTR_MERCURY_ISA_VERSION
	.align		4
        /*0040*/ 	.byte	0x03, 0x5f
        /*0042*/ 	.short	0x0101


	//----- nvinfo : EIATTR_VRC_CTA_INIT_COUNT
	.align		4
        /*0044*/ 	.byte	0x02, 0x4a
	.zero		1
	.zero		1


	//----- nvinfo : EIATTR_EXIT_INSTR_OFFSETS
	.align		4
        /*0048*/ 	.byte	0x04, 0x1c
        /*004a*/ 	.short	(.L_172 - .L_171)


	//   ....[0]....
.L_171:
        /*004c*/ 	.word	0x00000080


	//   ....[1]....
        /*0050*/ 	.word	0x00000120


	//   ....[2]....
        /*0054*/ 	.word	0x00000140


	//----- nvinfo : EIATTR_CBANK_PARAM_SIZE
	.align		4
.L_172:
        /*0058*/ 	.byte	0x03, 0x19
        /*005a*/ 	.short	0x0018


	//----- nvinfo : EIATTR_PARAM_CBANK
	.align		4
        /*005c*/ 	.byte	0x04, 0x0a
        /*005e*/ 	.short	(.L_174 - .L_173)
	.align		4
.L_173:
        /*0060*/ 	.word	index@(.nv.constant0.equalTo)
        /*0064*/ 	.short	0x0380
        /*0066*/ 	.short	0x0018


	//----- nvinfo : EIATTR_SW_WAR
	.align		4
.L_174:
        /*0068*/ 	.byte	0x04, 0x36
        /*006a*/ 	.short	(.L_176 - .L_175)
.L_175:
        /*006c*/ 	.word	0x00000008
.L_176:


//--------------------- .nv.info.greaterThan      --------------------------
	.section	.nv.info.greaterThan,"",@"SHT_CUDA_INFO"
	.sectionflags	@""
	.align	4


	//----- nvinfo : EIATTR_CUDA_API_VERSION
	.align		4
        /*0000*/ 	.byte	0x04, 0x37
        /*0002*/ 	.short	(.L_178 - .L_177)
.L_177:
        /*0004*/ 	.word	0x00000082


	//----- nvinfo : EIATTR_KPARAM_INFO
	.align		4
.L_178:
        /*0008*/ 	.byte	0x04, 0x17
        /*000a*/ 	.short	(.L_180 - .L_179)
.L_179:
        /*000c*/ 	.word	0x00000000
        /*0010*/ 	.short	0x0002
        /*0012*/ 	.short	0x0010
        /*0014*/ 	.byte	0x00, 0xf0, 0x21, 0x00


	//----- nvinfo : EIATTR_KPARAM_INFO
	.align		4
.L_180:
        /*0018*/ 	.byte	0x04, 0x17
        /*001a*/ 	.short	(.L_182 - .L_181)
.L_181:
        /*001c*/ 	.word	0x00000000
        /*0020*/ 	.short	0x0001
        /*0022*/ 	.short	0x0008
        /*0024*/ 	.byte	0x00, 0xf5, 0x21, 0x00


	//----- nvinfo : EIATTR_KPARAM_INFO
	.align		4
.L_182:
        /*0028*/ 	.byte	0x04, 0x17
        /*002a*/ 	.short	(.L_184 - .L_183)
.L_183:
        /*002c*/ 	.word	0x00000000
        /*0030*/ 	.short	0x0000
        /*0032*/ 	.short	0x0000
        /*0034*/ 	.byte	0x00, 0xf0, 0x11, 0x00


	//----- nvinfo : EIATTR_SPARSE_MMA_MASK
	.align		4
.L_184:
        /*0038*/ 	.byte	0x03, 0x50
        /*003a*/ 	.short	0x0000


	//----- nvinfo : EIATTR_MAXREG_COUNT
	.align		4
        /*003c*/ 	.byte	0x03, 0x1b
        /*003e*/ 	.short	0x00ff


	//----- nvinfo : EIATTR_MERCURY_ISA_VERSION
	.align		4
        /*0040*/ 	.byte	0x03, 0x5f
        /*0042*/ 	.short	0x0101


	//----- nvinfo : EIATTR_VRC_CTA_INIT_COUNT
	.align		4
        /*0044*/ 	.byte	0x02, 0x4a
	.zero		1
	.zero		1


	//----- nvinfo : EIATTR_EXIT_INSTR_OFFSETS
	.align		4
        /*0048*/ 	.byte	0x04, 0x1c
        /*004a*/ 	.short	(.L_186 - .L_185)


	//   ....[0]....
.L_185:
        /*004c*/ 	.word	0x00000080


	//   ....[1]....
        /*0050*/ 	.word	0x00000120


	//   ....[2]....
        /*0054*/ 	.word	0x00000140


	//----- nvinfo : EIATTR_CBANK_PARAM_SIZE
	.align		4
.L_186:
        /*0058*/ 	.byte	0x03, 0x19
        /*005a*/ 	.short	0x0018


	//----- nvinfo : EIATTR_PARAM_CBANK
	.align		4
        /*005c*/ 	.byte	0x04, 0x0a
        /*005e*/ 	.short	(.L_188 - .L_187)
	.align		4
.L_187:
        /*0060*/ 	.word	index@(.nv.constant0.greaterThan)
        /*0064*/ 	.short	0x0380
        /*0066*/ 	.short	0x0018


	//----- nvinfo : EIATTR_SW_WAR
	.align		4
.L_188:
        /*0068*/ 	.byte	0x04, 0x36
        /*006a*/ 	.short	(.L_190 - .L_189)
.L_189:
        /*006c*/ 	.word	0x00000008
.L_190:


//--------------------- .nv.info.lessThan         --------------------------
	.section	.nv.info.lessThan,"",@"SHT_CUDA_INFO"
	.sectionflags	@""
	.align	4


	//----- nvinfo : EIATTR_CUDA_API_VERSION
	.align		4
        /*0000*/ 	.byte	0x04, 0x37
        /*0002*/ 	.short	(.L_192 - .L_191)
.L_191:
        /*0004*/ 	.word	0x00000082


	//----- nvinfo : EIATTR_KPARAM_INFO
	.align		4
.L_192:
        /*0008*/ 	.byte	0x04, 0x17
        /*000a*/ 	.short	(.L_194 - .L_193)
.L_193:
        /*000c*/ 	.word	0x00000000
        /*0010*/ 	.short	0x0002
        /*0012*/ 	.short	0x0010
        /*0014*/ 	.byte	0x00, 0xf0, 0x21, 0x00


	//----- nvinfo : EIATTR_KPARAM_INFO
	.align		4
.L_194:
        /*0018*/ 	.byte	0x04, 0x17
        /*001a*/ 	.short	(.L_196 - .L_195)
.L_195:
        /*001c*/ 	.word	0x00000000
        /*0020*/ 	.short	0x0001
        /*0022*/ 	.short	0x0008
        /*0024*/ 	.byte	0x00, 0xf5, 0x21, 0x00


	//----- nvinfo : EIATTR_KPARAM_INFO
	.align		4
.L_196:
        /*0028*/ 	.byte	0x04, 0x17
        /*002a*/ 	.short	(.L_198 - .L_197)
.L_197:
        /*002c*/ 	.word	0x00000000
        /*0030*/ 	.short	0x0000
        /*0032*/ 	.short	0x0000
        /*0034*/ 	.byte	0x00, 0xf0, 0x11, 0x00


	//----- nvinfo : EIATTR_SPARSE_MMA_MASK
	.align		4
.L_198:
        /*0038*/ 	.byte	0x03, 0x50
        /*003a*/ 	.short	0x0000


	//----- nvinfo : EIATTR_MAXREG_COUNT
	.align		4
        /*003c*/ 	.byte	0x03, 0x1b
        /*003e*/ 	.short	0x00ff


	//----- nvinfo : EIATTR_MERCURY_ISA_VERSION
	.align		4
        /*0040*/ 	.byte	0x03, 0x5f
        /*0042*/ 	.short	0x0101


	//----- nvinfo : EIATTR_VRC_CTA_INIT_COUNT
	.align		4
        /*0044*/ 	.byte	0x02, 0x4a
	.zero		1
	.zero		1


	//----- nvinfo : EIATTR_EXIT_INSTR_OFFSETS
	.align		4
        /*0048*/ 	.byte	0x04, 0x1c
        /*004a*/ 	.short	(.L_200 - .L_199)


	//   ....[0]....
.L_199:
        /*004c*/ 	.word	0x00000080


	//   ....[1]....
        /*0050*/ 	.word	0x00000120


	//   ....[2]....
        /*0054*/ 	.word	0x00000140


	//----- nvinfo : EIATTR_CBANK_PARAM_SIZE
	.align		4
.L_200:
        /*0058*/ 	.byte	0x03, 0x19
        /*005a*/ 	.short	0x0018


	//----- nvinfo : EIATTR_PARAM_CBANK
	.align		4
        /*005c*/ 	.byte	0x04, 0x0a
        /*005e*/ 	.short	(.L_202 - .L_201)
	.align		4
.L_201:
        /*0060*/ 	.word	index@(.nv.constant0.lessThan)
        /*0064*/ 	.short	0x0380
        /*0066*/ 	.short	0x0018


	//----- nvinfo : EIATTR_SW_WAR
	.align		4
.L_202:
        /*0068*/ 	.byte	0x04, 0x36
        /*006a*/ 	.short	(.L_204 - .L_203)
.L_203:
        /*006c*/ 	.word	0x00000008
.L_204:


//--------------------- .nv.info.subChunks        --------------------------
	.section	.nv.info.subChunks,"",@"SHT_CUDA_INFO"
	.sectionflags	@""
	.align	4


	//----- nvinfo : EIATTR_CUDA_API_VERSION
	.align		4
        /*0000*/ 	.byte	0x04, 0x37
        /*0002*/ 	.short	(.L_206 - .L_205)
.L_205:
        /*0004*/ 	.word	0x00000082


	//----- nvinfo : EIATTR_KPARAM_INFO
	.align		4
.L_206:
        /*0008*/ 	.byte	0x04, 0x17
        /*000a*/ 	.short	(.L_208 - .L_207)
.L_207:
        /*000c*/ 	.word	0x00000000
        /*0010*/ 	.short	0x0003
        /*0012*/ 	.short	0x0018
        /*0014*/ 	.byte	0x00, 0xf0, 0x21, 0x00


	//----- nvinfo : EIATTR_KPARAM_INFO
	.align		4
.L_208:
        /*0018*/ 	.byte	0x04, 0x17
        /*001a*/ 	.short	(.L_210 - .L_209)
.L_209:
        /*001c*/ 	.word	0x00000000
        /*0020*/ 	.short	0x0002
        /*0022*/ 	.short	0x0010
        /*0024*/ 	.byte	0x00, 0xf0, 0x21, 0x00


	//----- nvinfo : EIATTR_KPARAM_INFO
	.align		4
.L_210:
        /*0028*/ 	.byte	0x04, 0x17
        /*002a*/ 	.short	(.L_212 - .L_211)
.L_211:
        /*002c*/ 	.word	0x00000000
        /*0030*/ 	.short	0x0001
        /*0032*/ 	.short	0x0008
        /*0034*/ 	.byte	0x00, 0xf5, 0x21, 0x00


	//----- nvinfo : EIATTR_KPARAM_INFO
	.align		4
.L_212:
        /*0038*/ 	.byte	0x04, 0x17
        /*003a*/ 	.short	(.L_214 - .L_213)
.L_213:
        /*003c*/ 	.word	0x00000000
        /*0040*/ 	.short	0x0000
        /*0042*/ 	.short	0x0000
        /*0044*/ 	.byte	0x00, 0xf5, 0x21, 0x00


	//----- nvinfo : EIATTR_SPARSE_MMA_MASK
	.align		4
.L_214:
        /*0048*/ 	.byte	0x03, 0x50
        /*004a*/ 	.short	0x0000


	//----- nvinfo : EIATTR_MAXREG_COUNT
	.align		4
        /*004c*/ 	.byte	0x03, 0x1b
        /*004e*/ 	.short	0x00ff


	//----- nvinfo : EIATTR_MERCURY_ISA_VERSION
	.align		4
        /*0050*/ 	.byte	0x03, 0x5f
        /*0052*/ 	.short	0x0101


	//----- nvinfo : EIATTR_VRC_CTA_INIT_COUNT
	.align		4
        /*0054*/ 	.byte	0x02, 0x4a
	.zero		1
	.zero		1


	//----- nvinfo : EIATTR_EXIT_INSTR_OFFSETS
	.align		4
        /*0058*/ 	.byte	0x04, 0x1c
        /*005a*/ 	.short	(.L_216 - .L_215)


	//   ....[0]....
.L_215:
        /*005c*/ 	.word	0x00000080


	//   ....[1]....
        /*0060*/ 	.word	0x000002d0


	//----- nvinfo : EIATTR_CRS_STACK_SIZE
	.align		4
.L_216:
        /*0064*/ 	.byte	0x04, 0x1e
        /*0066*/ 	.short	(.L_218 - .L_217)
.L_217:
        /*0068*/ 	.word	0x00000000


	//----- nvinfo : EIATTR_CBANK_PARAM_SIZE
	.align		4
.L_218:
        /*006c*/ 	.byte	0x03, 0x19
        /*006e*/ 	.short	0x0020


	//----- nvinfo : EIATTR_PARAM_CBANK
	.align		4
        /*0070*/ 	.byte	0x04, 0x0a
        /*0072*/ 	.short	(.L_220 - .L_219)
	.align		4
.L_219:
        /*0074*/ 	.word	index@(.nv.constant0.subChunks)
        /*0078*/ 	.short	0x0380
        /*007a*/ 	.short	0x0020


	//----- nvinfo : EIATTR_SW_WAR
	.align		4
.L_220:
        /*007c*/ 	.byte	0x04, 0x36
        /*007e*/ 	.short	(.L_222 - .L_221)
.L_221:
        /*0080*/ 	.word	0x00000008
.L_222:


//--------------------- .nv.info.addChunks        --------------------------
	.section	.nv.info.addChunks,"",@"SHT_CUDA_INFO"
	.sectionflags	@""
	.align	4


	//----- nvinfo : EIATTR_CUDA_API_VERSION
	.align		4
        /*0000*/ 	.byte	0x04, 0x37
        /*0002*/ 	.short	(.L_224 - .L_223)
.L_223:
        /*0004*/ 	.word	0x00000082


	//----- nvinfo : EIATTR_KPARAM_INFO
	.align		4
.L_224:
        /*0008*/ 	.byte	0x04, 0x17
        /*000a*/ 	.short	(.L_226 - .L_225)
.L_225:
        /*000c*/ 	.word	0x00000000
        /*0010*/ 	.short	0x0003
        /*0012*/ 	.short	0x0018
        /*0014*/ 	.byte	0x00, 0xf0, 0x21, 0x00


	//----- nvinfo : EIATTR_KPARAM_INFO
	.align		4
.L_226:
        /*0018*/ 	.byte	0x04, 0x17
        /*001a*/ 	.short	(.L_228 - .L_227)
.L_227:
        /*001c*/ 	.word	0x00000000
        /*0020*/ 	.short	0x0002
        /*0022*/ 	.short	0x0010
        /*0024*/ 	.byte	0x00, 0xf0, 0x21, 0x00


	//----- nvinfo : EIATTR_KPARAM_INFO
	.align		4
.L_228:
        /*0028*/ 	.byte	0x04, 0x17
        /*002a*/ 	.short	(.L_230 - .L_229)
.L_229:
        /*002c*/ 	.word	0x00000000
        /*0030*/ 	.short	0x0001
        /*0032*/ 	.short	0x0008
        /*0034*/ 	.byte	0x00, 0xf5, 0x21, 0x00


	//----- nvinfo : EIATTR_KPARAM_INFO
	.align		4
.L_230:
        /*0038*/ 	.byte	0x04, 0x17
        /*003a*/ 	.short	(.L_232 - .L_231)
.L_231:
        /*003c*/ 	.word	0x00000000
        /*0040*/ 	.short	0x0000
        /*0042*/ 	.short	0x0000
        /*0044*/ 	.byte	0x00, 0xf5, 0x21, 0x00


	//----- nvinfo : EIATTR_SPARSE_MMA_MASK
	.align		4
.L_232:
        /*0048*/ 	.byte	0x03, 0x50
        /*004a*/ 	.short	0x0000


	//----- nvinfo : EIATTR_MAXREG_COUNT
	.align		4
        /*004c*/ 	.byte	0x03, 0x1b
        /*004e*/ 	.short	0x00ff


	//----- nvinfo : EIATTR_MERCURY_ISA_VERSION
	.align		4
        /*0050*/ 	.byte	0x03, 0x5f
        /*0052*/ 	.short	0x0101


	//----- nvinfo : EIATTR_VRC_CTA_INIT_COUNT
	.align		4
        /*0054*/ 	.byte	0x02, 0x4a
	.zero		1
	.zero		1


	//----- nvinfo : EIATTR_EXIT_INSTR_OFFSETS
	.align		4
        /*0058*/ 	.byte	0x04, 0x1c
        /*005a*/ 	.short	(.L_234 - .L_233)


	//   ....[0]....
.L_233:
        /*005c*/ 	.word	0x00000080


	//   ....[1]....
        /*0060*/ 	.word	0x000002d0


	//----- nvinfo : EIATTR_CRS_STACK_SIZE
	.align		4
.L_234:
        /*0064*/ 	.byte	0x04, 0x1e
        /*0066*/ 	.short	(.L_236 - .L_235)
.L_235:
        /*0068*/ 	.word	0x00000000


	//----- nvinfo : EIATTR_CBANK_PARAM_SIZE
	.align		4
.L_236:
        /*006c*/ 	.byte	0x03, 0x19
        /*006e*/ 	.short	0x0020


	//----- nvinfo : EIATTR_PARAM_CBANK
	.align		4
        /*0070*/ 	.byte	0x04, 0x0a
        /*0072*/ 	.short	(.L_238 - .L_237)
	.align		4
.L_237:
        /*0074*/ 	.word	index@(.nv.constant0.addChunks)
        /*0078*/ 	.short	0x0380
        /*007a*/ 	.short	0x0020


	//----- nvinfo : EIATTR_SW_WAR
	.align		4
.L_238:
        /*007c*/ 	.byte	0x04, 0x36
        /*007e*/ 	.short	(.L_240 - .L_239)
.L_239:
        /*0080*/ 	.word	0x00000008
.L_240:


//--------------------- .nv.info.addScaler        --------------------------
	.section	.nv.info.addScaler,"",@"SHT_CUDA_INFO"
	.sectionflags	@""
	.align	4


	//----- nvinfo : EIATTR_CUDA_API_VERSION
	.align		4
        /*0000*/ 	.byte	0x04, 0x37
        /*0002*/ 	.short	(.L_242 - .L_241)
.L_241:
        /*0004*/ 	.word	0x00000082


	//----- nvinfo : EIATTR_KPARAM_INFO
	.align		4
.L_242:
        /*0008*/ 	.byte	0x04, 0x17
        /*000a*/ 	.short	(.L_244 - .L_243)
.L_243:
        /*000c*/ 	.word	0x00000000
        /*0010*/ 	.short	0x0002
        /*0012*/ 	.short	0x0010
        /*0014*/ 	.byte	0x00, 0xf0, 0x21, 0x00


	//----- nvinfo : EIATTR_KPARAM_INFO
	.align		4
.L_244:
        /*0018*/ 	.byte	0x04, 0x17
        /*001a*/ 	.short	(.L_246 - .L_245)
.L_245:
        /*001c*/ 	.word	0x00000000
        /*0020*/ 	.short	0x0001
        /*0022*/ 	.short	0x0008
        /*0024*/ 	.byte	0x00, 0xf5, 0x21, 0x00


	//----- nvinfo : EIATTR_KPARAM_INFO
	.align		4
.L_246:
        /*0028*/ 	.byte	0x04, 0x17
        /*002a*/ 	.short	(.L_248 - .L_247)
.L_247:
        /*002c*/ 	.word	0x00000000
        /*0030*/ 	.short	0x0000
        /*0032*/ 	.short	0x0000
        /*0034*/ 	.byte	0x00, 0xf0, 0x11, 0x00


	//----- nvinfo : EIATTR_SPARSE_MMA_MASK
	.align		4
.L_248:
        /*0038*/ 	.byte	0x03, 0x50
        /*003a*/ 	.short	0x0000


	//----- nvinfo : EIATTR_MAXREG_COUNT
	.align		4
        /*003c*/ 	.byte	0x03, 0x1b
        /*003e*/ 	.short	0x00ff


	//----- nvinfo : EIATTR_MERCURY_ISA_VERSION
	.align		4
        /*0040*/ 	.byte	0x03, 0x5f
        /*0042*/ 	.short	0x0101


	//----- nvinfo : EIATTR_VRC_CTA_INIT_COUNT
	.align		4
        /*0044*/ 	.byte	0x02, 0x4a
	.zero		1
	.zero		1


	//----- nvinfo : EIATTR_EXIT_INSTR_OFFSETS
	.align		4
        /*0048*/ 	.byte	0x04, 0x1c
        /*004a*/ 	.short	(.L_250 - .L_249)


	//   ....[0]....
.L_249:
        /*004c*/ 	.word	0x00000080


	//   ....[1]....
        /*0050*/ 	.word	0x00000110


	//----- nvinfo : EIATTR_CBANK_PARAM_SIZE
	.align		4
.L_250:
        /*0054*/ 	.byte	0x03, 0x19
        /*0056*/ 	.short	0x0018


	//----- nvinfo : EIATTR_PARAM_CBANK
	.align		4
        /*0058*/ 	.byte	0x04, 0x0a
        /*005a*/ 	.short	(.L_252 - .L_251)
	.align		4
.L_251:
        /*005c*/ 	.word	index@(.nv.constant0.addScaler)
        /*0060*/ 	.short	0x0380
        /*0062*/ 	.short	0x0018


	//----- nvinfo : EIATTR_SW_WAR
	.align		4
.L_252:
        /*0064*/ 	.byte	0x04, 0x36
        /*0066*/ 	.short	(.L_254 - .L_253)
.L_253:
        /*0068*/ 	.word	0x00000008
.L_254:


//--------------------- .nv.info.scaleRepeatedPow2 --------------------------
	.section	.nv.info.scaleRepeatedPow2,"",@"SHT_CUDA_INFO"
	.sectionflags	@""
	.align	4


	//----- nvinfo : EIATTR_CUDA_API_VERSION
	.align		4
        /*0000*/ 	.byte	0x04, 0x37
        /*0002*/ 	.short	(.L_256 - .L_255)
.L_255:
        /*0004*/ 	.word	0x00000082


	//----- nvinfo : EIATTR_KPARAM_INFO
	.align		4
.L_256:
        /*0008*/ 	.byte	0x04, 0x17
        /*000a*/ 	.short	(.L_258 - .L_257)
.L_257:
        /*000c*/ 	.word	0x00000000
        /*0010*/ 	.short	0x0003
        /*0012*/ 	.short	0x0018
        /*0014*/ 	.byte	0x00, 0xf0, 0x21, 0x00


	//----- nvinfo : EIATTR_KPARAM_INFO
	.align		4
.L_258:
        /*0018*/ 	.byte	0x04, 0x17
        /*001a*/ 	.short	(.L_260 - .L_259)
.L_259:
        /*001c*/ 	.word	0x00000000
        /*0020*/ 	.short	0x0002
        /*0022*/ 	.short	0x0010
        /*0024*/ 	.byte	0x00, 0xf0, 0x21, 0x00


	//----- nvinfo : EIATTR_KPARAM_INFO
	.align		4
.L_260:
        /*0028*/ 	.byte	0x04, 0x17
        /*002a*/ 	.short	(.L_262 - .L_261)
.L_261:
        /*002c*/ 	.word	0x00000000
        /*0030*/ 	.short	0x0001
        /*0032*/ 	.short	0x0008
        /*0034*/ 	.byte	0x00, 0xf5, 0x21, 0x00


	//----- nvinfo : EIATTR_KPARAM_INFO
	.align		4
.L_262:
        /*0038*/ 	.byte	0x04, 0x17
        /*003a*/ 	.short	(.L_264 - .L_263)
.L_263:
        /*003c*/ 	.word	0x00000000
        /*0040*/ 	.short	0x0000
        /*0042*/ 	.short	0x0000
        /*0044*/ 	.byte	0x00, 0xf5, 0x21, 0x00


	//----- nvinfo : EIATTR_SPARSE_MMA_MASK
	.align		4
.L_264:
        /*0048*/ 	.byte	0x03, 0x50
        /*004a*/ 	.short	0x0000


	//----- nvinfo : EIATTR_MAXREG_COUNT
	.align		4
        /*004c*/ 	.byte	0x03, 0x1b
        /*004e*/ 	.short	0x00ff


	//----- nvinfo : EIATTR_MERCURY_ISA_VERSION
	.align		4
        /*0050*/ 	.byte	0x03, 0x5f
        /*0052*/ 	.short	0x0101


	//----- nvinfo : EIATTR_VRC_CTA_INIT_COUNT
	.align		4
        /*0054*/ 	.byte	0x02, 0x4a
	.zero		1
	.zero		1


	//----- nvinfo : EIATTR_EXIT_INSTR_OFFSETS
	.align		4
        /*0058*/ 	.byte	0x04, 0x1c
        /*005a*/ 	.short	(.L_266 - .L_265)


	//   ....[0]....
.L_265:
        /*005c*/ 	.word	0x00000080


	//   ....[1]....
        /*0060*/ 	.word	0x00000150


	//----- nvinfo : EIATTR_CBANK_PARAM_SIZE
	.align		4
.L_266:
        /*0064*/ 	.byte	0x03, 0x19
        /*0066*/ 	.short	0x0020


	//----- nvinfo : EIATTR_PARAM_CBANK
	.align		4
        /*0068*/ 	.byte	0x04, 0x0a
        /*006a*/ 	.short	(.L_268 - .L_267)
	.align		4
.L_267:
        /*006c*/ 	.word	index@(.nv.constant0.scaleRepeatedPow2)
        /*0070*/ 	.short	0x0380
        /*0072*/ 	.short	0x0020


	//----- nvinfo : EIATTR_SW_WAR
	.align		4
.L_268:
        /*0074*/ 	.byte	0x04, 0x36
        /*0076*/ 	.short	(.L_270 - .L_269)
.L_269:
        /*0078*/ 	.word	0x00000008
.L_270:


//--------------------- .nv.info.scaleRepeated    --------------------------
	.section	.nv.info.scaleRepeated,"",@"SHT_CUDA_INFO"
	.sectionflags	@""
	.align	4


	//----- nvinfo : EIATTR_CUDA_API_VERSION
	.align		4
        /*0000*/ 	.byte	0x04, 0x37
        /*0002*/ 	.short	(.L_272 - .L_271)
.L_271:
        /*0004*/ 	.word	0x00000082


	//----- nvinfo : EIATTR_KPARAM_INFO
	.align		4
.L_272:
        /*0008*/ 	.byte	0x04, 0x17
        /*000a*/ 	.short	(.L_274 - .L_273)
.L_273:
        /*000c*/ 	.word	0x00000000
        /*0010*/ 	.short	0x0003
        /*0012*/ 	.short	0x0018
        /*0014*/ 	.byte	0x00, 0xf0, 0x21, 0x00


	//----- nvinfo : EIATTR_KPARAM_INFO
	.align		4
.L_274:
        /*0018*/ 	.byte	0x04, 0x17
        /*001a*/ 	.short	(.L_276 - .L_275)
.L_275:
        /*001c*/ 	.word	0x00000000
        /*0020*/ 	.short	0x0002
        /*0022*/ 	.short	0x0010
        /*0024*/ 	.byte	0x00, 0xf0, 0x21, 0x00


	//----- nvinfo : EIATTR_KPARAM_INFO
	.align		4
.L_276:
        /*0028*/ 	.byte	0x04, 0x17
        /*002a*/ 	.short	(.L_278 - .L_277)
.L_277:
        /*002c*/ 	.word	0x00000000
        /*0030*/ 	.short	0x0001
        /*0032*/ 	.short	0x0008
        /*0034*/ 	.byte	0x00, 0xf5, 0x21, 0x00


	//----- nvinfo : EIATTR_KPARAM_INFO
	.align		4
.L_278:
        /*0038*/ 	.byte	0x04, 0x17
        /*003a*/ 	.short	(.L_280 - .L_279)
.L_279:
        /*003c*/ 	.word	0x00000000
        /*0040*/ 	.short	0x0000
        /*0042*/ 	.short	0x0000
        /*0044*/ 	.byte	0x00, 0xf5, 0x21, 0x00


	//----- nvinfo : EIATTR_SPARSE_MMA_MASK
	.align		4
.L_280:
        /*0048*/ 	.byte	0x03, 0x50
        /*004a*/ 	.short	0x0000


	//----- nvinfo : EIATTR_MAXREG_COUNT
	.align		4
        /*004c*/ 	.byte	0x03, 0x1b
        /*004e*/ 	.short	0x00ff


	//----- nvinfo : EIATTR_MERCURY_ISA_VERSION
	.align		4
        /*0050*/ 	.byte	0x03, 0x5f
        /*0052*/ 	.short	0x0101


	//----- nvinfo : EIATTR_VRC_CTA_INIT_COUNT
	.align		4
        /*0054*/ 	.byte	0x02, 0x4a
	.zero		1
	.zero		1


	//----- nvinfo : EIATTR_EXIT_INSTR_OFFSETS
	.align		4
        /*0058*/ 	.byte	0x04, 0x1c
        /*005a*/ 	.short	(.L_282 - .L_281)


	//   ....[0]....
.L_281:
        /*005c*/ 	.word	0x00000080


	//   ....[1]....
        /*0060*/ 	.word	0x000002d0


	//----- nvinfo : EIATTR_CRS_STACK_SIZE
	.align		4
.L_282:
        /*0064*/ 	.byte	0x04, 0x1e
        /*0066*/ 	.short	(.L_284 - .L_283)
.L_283:
        /*0068*/ 	.word	0x00000000


	//----- nvinfo : EIATTR_CBANK_PARAM_SIZE
	.align		4
.L_284:
        /*006c*/ 	.byte	0x03, 0x19
        /*006e*/ 	.short	0x0020


	//----- nvinfo : EIATTR_PARAM_CBANK
	.align		4
        /*0070*/ 	.byte	0x04, 0x0a
        /*0072*/ 	.short	(.L_286 - .L_285)
	.align		4
.L_285:
        /*0074*/ 	.word	index@(.nv.constant0.scaleRepeated)
        /*0078*/ 	.short	0x0380
        /*007a*/ 	.short	0x0020


	//----- nvinfo : EIATTR_SW_WAR
	.align		4
.L_286:
        /*007c*/ 	.byte	0x04, 0x36
        /*007e*/ 	.short	(.L_288 - .L_287)
.L_287:
        /*0080*/ 	.word	0x00000008
.L_288:


//--------------------- .nv.info.addRepeatedPow2  --------------------------
	.section	.nv.info.addRepeatedPow2,"",@"SHT_CUDA_INFO"
	.sectionflags	@""
	.align	4


	//----- nvinfo : EIATTR_CUDA_API_VERSION
	.align		4
        /*0000*/ 	.byte	0x04, 0x37
        /*0002*/ 	.short	(.L_290 - .L_289)
.L_289:
        /*0004*/ 	.word	0x00000082


	//----- nvinfo : EIATTR_KPARAM_INFO
	.align		4
.L_290:
        /*0008*/ 	.byte	0x04, 0x17
        /*000a*/ 	.short	(.L_292 - .L_291)
.L_291:
        /*000c*/ 	.word	0x00000000
        /*0010*/ 	.short	0x0003
        /*0012*/ 	.short	0x0018
        /*0014*/ 	.byte	0x00, 0xf0, 0x21, 0x00


	//----- nvinfo : EIATTR_KPARAM_INFO
	.align		4
.L_292:
        /*0018*/ 	.byte	0x04, 0x17
        /*001a*/ 	.short	(.L_294 - .L_293)
.L_293:
        /*001c*/ 	.word	0x00000000
        /*0020*/ 	.short	0x0002
        /*0022*/ 	.short	0x0010
        /*0024*/ 	.byte	0x00, 0xf0, 0x21, 0x00


	//----- nvinfo : EIATTR_KPARAM_INFO
	.align		4
.L_294:
        /*0028*/ 	.byte	0x04, 0x17
        /*002a*/ 	.short	(.L_296 - .L_295)
.L_295:
        /*002c*/ 	.word	0x00000000
        /*0030*/ 	.short	0x0001
        /*0032*/ 	.short	0x0008
        /*0034*/ 	.byte	0x00, 0xf5, 0x21, 0x00


	//----- nvinfo : EIATTR_KPARAM_INFO
	.align		4
.L_296:
        /*0038*/ 	.byte	0x04, 0x17
        /*003a*/ 	.short	(.L_298 - .L_297)
.L_297:
        /*003c*/ 	.word	0x00000000
        /*0040*/ 	.short	0x0000
        /*0042*/ 	.short	0x0000
        /*0044*/ 	.byte	0x00, 0xf5, 0x21, 0x00


	//----- nvinfo : EIATTR_SPARSE_MMA_MASK
	.align		4
.L_298:
        /*0048*/ 	.byte	0x03, 0x50
        /*004a*/ 	.short	0x0000


	//----- nvinfo : EIATTR_MAXREG_COUNT
	.align		4
        /*004c*/ 	.byte	0x03, 0x1b
        /*004e*/ 	.short	0x00ff


	//----- nvinfo : EIATTR_MERCURY_ISA_VERSION
	.align		4
        /*0050*/ 	.byte	0x03, 0x5f
        /*0052*/ 	.short	0x0101


	//----- nvinfo : EIATTR_VRC_CTA_INIT_COUNT
	.align		4
        /*0054*/ 	.byte	0x02, 0x4a
	.zero		1
	.zero		1


	//----- nvinfo : EIATTR_EXIT_INSTR_OFFSETS
	.align		4
        /*0058*/ 	.byte	0x04, 0x1c
        /*005a*/ 	.short	(.L_300 - .L_299)


	//   ....[0]....
.L_299:
        /*005c*/ 	.word	0x00000080


	//   ....[1]....
        /*0060*/ 	.word	0x00000150


	//----- nvinfo : EIATTR_CBANK_PARAM_SIZE
	.align		4
.L_300:
        /*0064*/ 	.byte	0x03, 0x19
        /*0066*/ 	.short	0x0020


	//----- nvinfo : EIATTR_PARAM_CBANK
	.align		4
        /*0068*/ 	.byte	0x04, 0x0a
        /*006a*/ 	.short	(.L_302 - .L_301)
	.align		4
.L_301:
        /*006c*/ 	.word	index@(.nv.constant0.addRepeatedPow2)
        /*0070*/ 	.short	0x0380
        /*0072*/ 	.short	0x0020


	//----- nvinfo : EIATTR_SW_WAR
	.align		4
.L_302:
        /*0074*/ 	.byte	0x04, 0x36
        /*0076*/ 	.short	(.L_304 - .L_303)
.L_303:
        /*0078*/ 	.word	0x00000008
.L_304:


//--------------------- .nv.info.addRepeated      --------------------------
	.section	.nv.info.addRepeated,"",@"SHT_CUDA_INFO"
	.sectionflags	@""
	.align	4


	//----- nvinfo : EIATTR_CUDA_API_VERSION
	.align		4
        /*0000*/ 	.byte	0x04, 0x37
        /*0002*/ 	.short	(.L_306 - .L_305)
.L_305:
        /*0004*/ 	.word	0x00000082


	//----- nvinfo : EIATTR_KPARAM_INFO
	.align		4
.L_306:
        /*0008*/ 	.byte	0x04, 0x17
        /*000a*/ 	.short	(.L_308 - .L_307)
.L_307:
        /*000c*/ 	.word	0x00000000
        /*0010*/ 	.short	0x0003
        /*0012*/ 	.short	0x0018
        /*0014*/ 	.byte	0x00, 0xf0, 0x21, 0x00


	//----- nvinfo : EIATTR_KPARAM_INFO
	.align		4
.L_308:
        /*0018*/ 	.byte	0x04, 0x17
        /*001a*/ 	.short	(.L_310 - .L_309)
.L_309:
        /*001c*/ 	.word	0x00000000
        /*0020*/ 	.short	0x0002
        /*0022*/ 	.short	0x0010
        /*0024*/ 	.byte	0x00, 0xf0, 0x21, 0x00


	//----- nvinfo : EIATTR_KPARAM_INFO
	.align		4
.L_310:
        /*0028*/ 	.byte	0x04, 0x17
        /*002a*/ 	.short	(.L_312 - .L_311)
.L_311:
        /*002c*/ 	.word	0x00000000
        /*0030*/ 	.short	0x0001
        /*0032*/ 	.short	0x0008
        /*0034*/ 	.byte	0x00, 0xf5, 0x21, 0x00


	//----- nvinfo : EIATTR_KPARAM_INFO
	.align		4
.L_312:
        /*0038*/ 	.byte	0x04, 0x17
        /*003a*/ 	.short	(.L_314 - .L_313)
.L_313:
        /*003c*/ 	.word	0x00000000
        /*0040*/ 	.short	0x0000
        /*0042*/ 	.short	0x0000
        /*0044*/ 	.byte	0x00, 0xf5, 0x21, 0x00


	//----- nvinfo : EIATTR_SPARSE_MMA_MASK
	.align		4
.L_314:
        /*0048*/ 	.byte	0x03, 0x50
        /*004a*/ 	.short	0x0000


	//----- nvinfo : EIATTR_MAXREG_COUNT
	.align		4
        /*004c*/ 	.byte	0x03, 0x1b
        /*004e*/ 	.short	0x00ff


	//----- nvinfo : EIATTR_MERCURY_ISA_VERSION
	.align		4
        /*0050*/ 	.byte	0x03, 0x5f
        /*0052*/ 	.short	0x0101


	//----- nvinfo : EIATTR_VRC_CTA_INIT_COUNT
	.align		4
        /*0054*/ 	.byte	0x02, 0x4a
	.zero		1
	.zero		1


	//----- nvinfo : EIATTR_EXIT_INSTR_OFFSETS
	.align		4
        /*0058*/ 	.byte	0x04, 0x1c
        /*005a*/ 	.short	(.L_316 - .L_315)


	//   ....[0]....
.L_315:
        /*005c*/ 	.word	0x00000080


	//   ....[1]....
        /*0060*/ 	.word	0x000002d0


	//----- nvinfo : EIATTR_CRS_STACK_SIZE
	.align		4
.L_316:
        /*0064*/ 	.byte	0x04, 0x1e
        /*0066*/ 	.short	(.L_318 - .L_317)
.L_317:
        /*0068*/ 	.word	0x00000000


	//----- nvinfo : EIATTR_CBANK_PARAM_SIZE
	.align		4
.L_318:
        /*006c*/ 	.byte	0x03, 0x19
        /*006e*/ 	.short	0x0020


	//----- nvinfo : EIATTR_PARAM_CBANK
	.align		4
        /*0070*/ 	.byte	0x04, 0x0a
        /*0072*/ 	.short	(.L_320 - .L_319)
	.align		4
.L_319:
        /*0074*/ 	.word	index@(.nv.constant0.addRepeated)
        /*0078*/ 	.short	0x0380
        /*007a*/ 	.short	0x0020


	//----- nvinfo : EIATTR_SW_WAR
	.align		4
.L_320:
        /*007c*/ 	.byte	0x04, 0x36
        /*007e*/ 	.short	(.L_322 - .L_321)
.L_321:
        /*0080*/ 	.word	0x00000008
.L_322:


//--------------------- .nv.info.uniformToBernoulli --------------------------
	.section	.nv.info.uniformToBernoulli,"",@"SHT_CUDA_INFO"
	.sectionflags	@""
	.align	4


	//----- nvinfo : EIATTR_CUDA_API_VERSION
	.align		4
        /*0000*/ 	.byte	0x04, 0x37
        /*0002*/ 	.short	(.L_324 - .L_323)
.L_323:
        /*0004*/ 	.word	0x00000082


	//----- nvinfo : EIATTR_KPARAM_INFO
	.align		4
.L_324:
        /*0008*/ 	.byte	0x04, 0x17
        /*000a*/ 	.short	(.L_326 - .L_325)
.L_325:
        /*000c*/ 	.word	0x00000000
        /*0010*/ 	.short	0x0001
        /*0012*/ 	.short	0x0008
        /*0014*/ 	.byte	0x00, 0xf0, 0x21, 0x00


	//----- nvinfo : EIATTR_KPARAM_INFO
	.align		4
.L_326:
        /*0018*/ 	.byte	0x04, 0x17
        /*001a*/ 	.short	(.L_328 - .L_327)
.L_327:
        /*001c*/ 	.word	0x00000000
        /*0020*/ 	.short	0x0000
        /*0022*/ 	.short	0x0000
        /*0024*/ 	.byte	0x00, 0xf5, 0x21, 0x00


	//----- nvinfo : EIATTR_SPARSE_MMA_MASK
	.align		4
.L_328:
        /*0028*/ 	.byte	0x03, 0x50
        /*002a*/ 	.short	0x0000


	//----- nvinfo : EIATTR_MAXREG_COUNT
	.align		4
        /*002c*/ 	.byte	0x03, 0x1b
        /*002e*/ 	.short	0x00ff


	//----- nvinfo : EIATTR_MERCURY_ISA_VERSION
	.align		4
        /*0030*/ 	.byte	0x03, 0x5f
        /*0032*/ 	.short	0x0101


	//----- nvinfo : EIATTR_VRC_CTA_INIT_COUNT
	.align		4
        /*0034*/ 	.byte	0x02, 0x4a
	.zero		1
	.zero		1


	//----- nvinfo : EIATTR_EXIT_INSTR_OFFSETS
	.align		4
        /*0038*/ 	.byte	0x04, 0x1c
        /*003a*/ 	.short	(.L_330 - .L_329)


	//   ....[0]....
.L_329:
        /*003c*/ 	.word	0x00000080


	//   ....[1]....
        /*0040*/ 	.word	0x00000110


	//   ....[2]....
        /*0044*/ 	.word	0x00000130


	//----- nvinfo : EIATTR_CBANK_PARAM_SIZE
	.align		4
.L_330:
        /*0048*/ 	.byte	0x03, 0x19
        /*004a*/ 	.short	0x0010


	//----- nvinfo : EIATTR_PARAM_CBANK
	.align		4
        /*004c*/ 	.byte	0x04, 0x0a
        /*004e*/ 	.short	(.L_332 - .L_331)
	.align		4
.L_331:
        /*0050*/ 	.word	index@(.nv.constant0.uniformToBernoulli)
        /*0054*/ 	.short	0x0380
        /*0056*/ 	.short	0x0010


	//----- nvinfo : EIATTR_SW_WAR
	.align		4
.L_332:
        /*0058*/ 	.byte	0x04, 0x36
        /*005a*/ 	.short	(.L_334 - .L_333)
.L_333:
        /*005c*/ 	.word	0x00000008
.L_334:


//--------------------- .nv.info.shiftRandUniform --------------------------
	.section	.nv.info.shiftRandUniform,"",@"SHT_CUDA_INFO"
	.sectionflags	@""
	.align	4


	//----- nvinfo : EIATTR_CUDA_API_VERSION
	.align		4
        /*0000*/ 	.byte	0x04, 0x37
        /*0002*/ 	.short	(.L_336 - .L_335)
.L_335:
        /*0004*/ 	.word	0x00000082


	//----- nvinfo : EIATTR_KPARAM_INFO
	.align		4
.L_336:
        /*0008*/ 	.byte	0x04, 0x17
        /*000a*/ 	.short	(.L_338 - .L_337)
.L_337:
        /*000c*/ 	.word	0x00000000
        /*0010*/ 	.short	0x0001
        /*0012*/ 	.short	0x0008
        /*0014*/ 	.byte	0x00, 0xf0, 0x21, 0x00


	//----- nvinfo : EIATTR_KPARAM_INFO
	.align		4
.L_338:
        /*0018*/ 	.byte	0x04, 0x17
        /*001a*/ 	.short	(.L_340 - .L_339)
.L_339:
        /*001c*/ 	.word	0x00000000
        /*0020*/ 	.short	0x0000
        /*0022*/ 	.short	0x0000
        /*0024*/ 	.byte	0x00, 0xf5, 0x21, 0x00


	//----- nvinfo : EIATTR_SPARSE_MMA_MASK
	.align		4
.L_340:
        /*0028*/ 	.byte	0x03, 0x50
        /*002a*/ 	.short	0x0000


	//----- nvinfo : EIATTR_MAXREG_COUNT
	.align		4
        /*002c*/ 	.byte	0x03, 0x1b
        /*002e*/ 	.short	0x00ff


	//----- nvinfo : EIATTR_MERCURY_ISA_VERSION
	.align		4
        /*0030*/ 	.byte	0x03, 0x5f
        /*0032*/ 	.short	0x0101


	//----- nvinfo : EIATTR_VRC_CTA_INIT_COUNT
	.align		4
        /*0034*/ 	.byte	0x02, 0x4a
	.zero		1
	.zero		1


	//----- nvinfo : EIATTR_EXIT_INSTR_OFFSETS
	.align		4
        /*0038*/ 	.byte	0x04, 0x1c
        /*003a*/ 	.short	(.L_342 - .L_341)


	//   ....[0]....
.L_341:
        /*003c*/ 	.word	0x00000080


	//   ....[1]....
        /*0040*/ 	.word	0x000000f0


	//   ....[2]....
        /*0044*/ 	.word	0x00000110


	//----- nvinfo : EIATTR_CBANK_PARAM_SIZE
	.align		4
.L_342:
        /*0048*/ 	.byte	0x03, 0x19
        /*004a*/ 	.short	0x0010


	//----- nvinfo : EIATTR_PARAM_CBANK
	.align		4
        /*004c*/ 	.byte	0x04, 0x0a
        /*004e*/ 	.short	(.L_344 - .L_343)
	.align		4
.L_343:
        /*0050*/ 	.word	index@(.nv.constant0.shiftRandUniform)
        /*0054*/ 	.short	0x0380
        /*0056*/ 	.short	0x0010


	//----- nvinfo : EIATTR_SW_WAR
	.align		4
.L_344:
        /*0058*/ 	.byte	0x04, 0x36
        /*005a*/ 	.short	(.L_346 - .L_345)
.L_345:
        /*005c*/ 	.word	0x00000008
.L_346:


//--------------------- .nv.info.clipPositive     --------------------------
	.section	.nv.info.clipPositive,"",@"SHT_CUDA_INFO"
	.sectionflags	@""
	.align	4


	//----- nvinfo : EIATTR_CUDA_API_VERSION
	.align		4
        /*0000*/ 	.byte	0x04, 0x37
        /*0002*/ 	.short	(.L_348 - .L_347)
.L_347:
        /*0004*/ 	.word	0x00000082


	//----- nvinfo : EIATTR_KPARAM_INFO
	.align		4
.L_348:
        /*0008*/ 	.byte	0x04, 0x17
        /*000a*/ 	.short	(.L_350 - .L_349)
.L_349:
        /*000c*/ 	.word	0x00000000
        /*0010*/ 	.short	0x0001
        /*0012*/ 	.short	0x0008
        /*0014*/ 	.byte	0x00, 0xf0, 0x21, 0x00


	//----- nvinfo : EIATTR_KPARAM_INFO
	.align		4
.L_350:
        /*0018*/ 	.byte	0x04, 0x17
        /*001a*/ 	.short	(.L_352 - .L_351)
.L_351:
        /*001c*/ 	.word	0x00000000
        /*0020*/ 	.short	0x0000
        /*0022*/ 	.short	0x0000
        /*0024*/ 	.byte	0x00, 0xf5, 0x21, 0x00


	//----- nvinfo : EIATTR_SPARSE_MMA_MASK
	.align		4
.L_352:
        /*0028*/ 	.byte	0x03, 0x50
        /*002a*/ 	.short	0x0000


	//----- nvinfo : EIATTR_MAXREG_COUNT
	.align		4
        /*002c*/ 	.byte	0x03, 0x1b
        /*002e*/ 	.short	0x00ff


	//----- nvinfo : EIATTR_MERCURY_ISA_VERSION
	.align		4
        /*0030*/ 	.byte	0x03, 0x5f
        /*0032*/ 	.short	0x0101


	//----- nvinfo : EIATTR_VRC_CTA_INIT_COUNT
	.align		4
        /*0034*/ 	.byte	0x02, 0x4a
	.zero		1
	.zero		1


	//----- nvinfo : EIATTR_EXIT_INSTR_OFFSETS
	.align		4
        /*0038*/ 	.byte	0x04, 0x1c
        /*003a*/ 	.short	(.L_354 - .L_353)


	//   ....[0]....
.L_353:
        /*003c*/ 	.word	0x00000080


	//   ....[1]....
        /*0040*/ 	.word	0x00000100


	//----- nvinfo : EIATTR_CBANK_PARAM_SIZE
	.align		4
.L_354:
        /*0044*/ 	.byte	0x03, 0x19
        /*0046*/ 	.short	0x0010


	//----- nvinfo : EIATTR_PARAM_CBANK
	.align		4
        /*0048*/ 	.byte	0x04, 0x0a
        /*004a*/ 	.short	(.L_356 - .L_355)
	.align		4
.L_355:
        /*004c*/ 	.word	index@(.nv.constant0.clipPositive)
        /*0050*/ 	.short	0x0380
        /*0052*/ 	.short	0x0010


	//----- nvinfo : EIATTR_SW_WAR
	.align		4
.L_356:
        /*0054*/ 	.byte	0x04, 0x36
        /*0056*/ 	.short	(.L_358 - .L_357)
.L_357:
        /*0058*/ 	.word	0x00000008
.L_358:


//--------------------- .nv.info.sinElements      --------------------------
	.section	.nv.info.sinElements,"",@"SHT_CUDA_INFO"
	.sectionflags	@""
	.align	4


	//----- nvinfo : EIATTR_CUDA_API_VERSION
	.align		4
        /*0000*/ 	.byte	0x04, 0x37
        /*0002*/ 	.short	(.L_360 - .L_359)
.L_359:
        /*0004*/ 	.word	0x00000082


	//----- nvinfo : EIATTR_KPARAM_INFO
	.align		4
.L_360:
        /*0008*/ 	.byte	0x04, 0x17
        /*000a*/ 	.short	(.L_362 - .L_361)
.L_361:
        /*000c*/ 	.word	0x00000000
        /*0010*/ 	.short	0x0001
        /*0012*/ 	.short	0x0008
        /*0014*/ 	.byte	0x00, 0xf0, 0x21, 0x00


	//----- nvinfo : EIATTR_KPARAM_INFO
	.align		4
.L_362:
        /*0018*/ 	.byte	0x04, 0x17
        /*001a*/ 	.short	(.L_364 - .L_363)
.L_363:
        /*001c*/ 	.word	0x00000000
        /*0020*/ 	.short	0x0000
        /*0022*/ 	.short	0x0000
        /*0024*/ 	.byte	0x00, 0xf5, 0x21, 0x00


	//----- nvinfo : EIATTR_SPARSE_MMA_MASK
	.align		4
.L_364:
        /*0028*/ 	.byte	0x03, 0x50
        /*002a*/ 	.short	0x0000


	//----- nvinfo : EIATTR_MAXREG_COUNT
	.align		4
        /*002c*/ 	.byte	0x03, 0x1b
        /*002e*/ 	.short	0x00ff


	//----- nvinfo : EIATTR_MERCURY_ISA_VERSION
	.align		4
        /*0030*/ 	.byte	0x03, 0x5f
        /*0032*/ 	.short	0x0101


	//----- nvinfo : EIATTR_VRC_CTA_INIT_COUNT
	.align		4
        /*0034*/ 	.byte	0x02, 0x4a
	.zero		1
	.zero		1


	//----- nvinfo : EIATTR_EXIT_INSTR_OFFSETS
	.align		4
        /*0038*/ 	.byte	0x04, 0x1c
        /*003a*/ 	.short	(.L_366 - .L_365)


	//   ....[0]....
.L_365:
        /*003c*/ 	.word	0x00000080


	//   ....[1]....
        /*0040*/ 	.word	0x000008a0


	//----- nvinfo : EIATTR_CRS_STACK_SIZE
	.align		4
.L_366:
        /*0044*/ 	.byte	0x04, 0x1e
        /*0046*/ 	.short	(.L_368 - .L_367)
.L_367:
        /*0048*/ 	.word	0x00000000


	//----- nvinfo : EIATTR_CBANK_PARAM_SIZE
	.align		4
.L_368:
        /*004c*/ 	.byte	0x03, 0x19
        /*004e*/ 	.short	0x0010


	//----- nvinfo : EIATTR_PARAM_CBANK
	.align		4
        /*0050*/ 	.byte	0x04, 0x0a
        /*0052*/ 	.short	(.L_370 - .L_369)
	.align		4
.L_369:
        /*0054*/ 	.word	index@(.nv.constant0.sinElements)
        /*0058*/ 	.short	0x0380
        /*005a*/ 	.short	0x0010


	//----- nvinfo : EIATTR_SW_WAR
	.align		4
.L_370:
        /*005c*/ 	.byte	0x04, 0x36
        /*005e*/ 	.short	(.L_372 - .L_371)
.L_371:
        /*0060*/ 	.word	0x00000008
.L_372:


//--------------------- .nv.info.tanhElements     --------------------------
	.section	.nv.info.tanhElements,"",@"SHT_CUDA_INFO"
	.sectionflags	@""
	.align	4


	//----- nvinfo : EIATTR_CUDA_API_VERSION
	.align		4
        /*0000*/ 	.byte	0x04, 0x37
        /*0002*/ 	.short	(.L_374 - .L_373)
.L_373:
        /*0004*/ 	.word	0x00000082


	//----- nvinfo : EIATTR_KPARAM_INFO
	.align		4
.L_374:
        /*0008*/ 	.byte	0x04, 0x17
        /*000a*/ 	.short	(.L_376 - .L_375)
.L_375:
        /*000c*/ 	.word	0x00000000
        /*0010*/ 	.short	0x0001
        /*0012*/ 	.short	0x0008
        /*0014*/ 	.byte	0x00, 0xf0, 0x21, 0x00


	//----- nvinfo : EIATTR_KPARAM_INFO
	.align		4
.L_376:
        /*0018*/ 	.byte	0x04, 0x17
        /*001a*/ 	.short	(.L_378 - .L_377)
.L_377:
        /*001c*/ 	.word	0x00000000
        /*0020*/ 	.short	0x0000
        /*0022*/ 	.short	0x0000
        /*0024*/ 	.byte	0x00, 0xf5, 0x21, 0x00


	//----- nvinfo : EIATTR_SPARSE_MMA_MASK
	.align		4
.L_378:
        /*0028*/ 	.byte	0x03, 0x50
        /*002a*/ 	.short	0x0000


	//----- nvinfo : EIATTR_MAXREG_COUNT
	.align		4
        /*002c*/ 	.byte	0x03, 0x1b
        /*002e*/ 	.short	0x00ff


	//----- nvinfo : EIATTR_MERCURY_ISA_VERSION
	.align		4
        /*0030*/ 	.byte	0x03, 0x5f
        /*0032*/ 	.short	0x0101


	//----- nvinfo : EIATTR_VRC_CTA_INIT_COUNT
	.align		4
        /*0034*/ 	.byte	0x02, 0x4a
	.zero		1
	.zero		1


	//----- nvinfo : EIATTR_EXIT_INSTR_OFFSETS
	.align		4
        /*0038*/ 	.byte	0x04, 0x1c
        /*003a*/ 	.short	(.L_380 - .L_379)


	//   ....[0]....
.L_379:
        /*003c*/ 	.word	0x00000080


	//   ....[1]....
        /*0040*/ 	.word	0x00000200


	//----- nvinfo : EIATTR_CBANK_PARAM_SIZE
	.align		4
.L_380:
        /*0044*/ 	.byte	0x03, 0x19
        /*0046*/ 	.short	0x0010


	//----- nvinfo : EIATTR_PARAM_CBANK
	.align		4
        /*0048*/ 	.byte	0x04, 0x0a
        /*004a*/ 	.short	(.L_382 - .L_381)
	.align		4
.L_381:
        /*004c*/ 	.word	index@(.nv.constant0.tanhElements)
        /*0050*/ 	.short	0x0380
        /*0052*/ 	.short	0x0010


	//----- nvinfo : EIATTR_SW_WAR
	.align		4
.L_382:
        /*0054*/ 	.byte	0x04, 0x36
        /*0056*/ 	.short	(.L_384 - .L_383)
.L_383:
        /*0058*/ 	.word	0x00000008
.L_384:


//--------------------- .nv.info.logElements      --------------------------
	.section	.nv.info.logElements,"",@"SHT_CUDA_INFO"
	.sectionflags	@""
	.align	4


	//----- nvinfo : EIATTR_CUDA_API_VERSION
	.align		4
        /*0000*/ 	.byte	0x04, 0x37
        /*0002*/ 	.short	(.L_386 - .L_385)
.L_385:
        /*0004*/ 	.word	0x00000082


	//----- nvinfo : EIATTR_KPARAM_INFO
	.align		4
.L_386:
        /*0008*/ 	.byte	0x04, 0x17
        /*000a*/ 	.short	(.L_388 - .L_387)
.L_387:
        /*000c*/ 	.word	0x00000000
        /*0010*/ 	.short	0x0001
        /*0012*/ 	.short	0x0008
        /*0014*/ 	.byte	0x00, 0xf0, 0x21, 0x00


	//----- nvinfo : EIATTR_KPARAM_INFO
	.align		4
.L_388:
        /*0018*/ 	.byte	0x04, 0x17
        /*001a*/ 	.short	(.L_390 - .L_389)
.L_389:
        /*001c*/ 	.word	0x00000000
        /*0020*/ 	.short	0x0000
        /*0022*/ 	.short	0x0000
        /*0024*/ 	.byte	0x00, 0xf5, 0x21, 0x00


	//----- nvinfo : EIATTR_SPARSE_MMA_MASK
	.align		4
.L_390:
        /*0028*/ 	.byte	0x03, 0x50
        /*002a*/ 	.short	0x0000


	//----- nvinfo : EIATTR_MAXREG_COUNT
	.align		4
        /*002c*/ 	.byte	0x03, 0x1b
        /*002e*/ 	.short	0x00ff


	//----- nvinfo : EIATTR_MERCURY_ISA_VERSION
	.align		4
        /*0030*/ 	.byte	0x03, 0x5f
        /*0032*/ 	.short	0x0101


	//----- nvinfo : EIATTR_VRC_CTA_INIT_COUNT
	.align		4
        /*0034*/ 	.byte	0x02, 0x4a
	.zero		1
	.zero		1


	//----- nvinfo : EIATTR_EXIT_INSTR_OFFSETS
	.align		4
        /*0038*/ 	.byte	0x04, 0x1c
        /*003a*/ 	.short	(.L_392 - .L_391)


	//   ....[0]....
.L_391:
        /*003c*/ 	.word	0x00000080


	//   ....[1]....
        /*0040*/ 	.word	0x00000290


	//----- nvinfo : EIATTR_CBANK_PARAM_SIZE
	.align		4
.L_392:
        /*0044*/ 	.byte	0x03, 0x19
        /*0046*/ 	.short	0x0010


	//----- nvinfo : EIATTR_PARAM_CBANK
	.align		4
        /*0048*/ 	.byte	0x04, 0x0a
        /*004a*/ 	.short	(.L_394 - .L_393)
	.align		4
.L_393:
        /*004c*/ 	.word	index@(.nv.constant0.logElements)
        /*0050*/ 	.short	0x0380
        /*0052*/ 	.short	0x0010


	//----- nvinfo : EIATTR_SW_WAR
	.align		4
.L_394:
        /*0054*/ 	.byte	0x04, 0x36
        /*0056*/ 	.short	(.L_396 - .L_395)
.L_395:
        /*0058*/ 	.word	0x00000008
.L_396:


//--------------------- .nv.info.expElements      --------------------------
	.section	.nv.info.expElements,"",@"SHT_CUDA_INFO"
	.sectionflags	@""
	.align	4


	//----- nvinfo : EIATTR_CUDA_API_VERSION
	.align		4
        /*0000*/ 	.byte	0x04, 0x37
        /*0002*/ 	.short	(.L_398 - .L_397)
.L_397:
        /*0004*/ 	.word	0x00000082


	//----- nvinfo : EIATTR_KPARAM_INFO
	.align		4
.L_398:
        /*0008*/ 	.byte	0x04, 0x17
        /*000a*/ 	.short	(.L_400 - .L_399)
.L_399:
        /*000c*/ 	.word	0x00000000
        /*0010*/ 	.short	0x0001
        /*0012*/ 	.short	0x0008
        /*0014*/ 	.byte	0x00, 0xf0, 0x21, 0x00


	//----- nvinfo : EIATTR_KPARAM_INFO
	.align		4
.L_400:
        /*0018*/ 	.byte	0x04, 0x17
        /*001a*/ 	.short	(.L_402 - .L_401)
.L_401:
        /*001c*/ 	.word	0x00000000
        /*0020*/ 	.short	0x0000
        /*0022*/ 	.short	0x0000
        /*0024*/ 	.byte	0x00, 0xf5, 0x21, 0x00


	//----- nvinfo : EIATTR_SPARSE_MMA_MASK
	.align		4
.L_402:
        /*0028*/ 	.byte	0x03, 0x50
        /*002a*/ 	.short	0x0000


	//----- nvinfo : EIATTR_MAXREG_COUNT
	.align		4
        /*002c*/ 	.byte	0x03, 0x1b
        /*002e*/ 	.short	0x00ff


	//----- nvinfo : EIATTR_MERCURY_ISA_VERSION
	.align		4
        /*0030*/ 	.byte	0x03, 0x5f
        /*0032*/ 	.short	0x0101


	//----- nvinfo : EIATTR_VRC_CTA_INIT_COUNT
	.align		4
        /*0034*/ 	.byte	0x02, 0x4a
	.zero		1
	.zero		1


	//----- nvinfo : EIATTR_EXIT_INSTR_OFFSETS
	.align		4
        /*0038*/ 	.byte	0x04, 0x1c
        /*003a*/ 	.short	(.L_404 - .L_403)


	//   ....[0]....
.L_403:
        /*003c*/ 	.word	0x00000080


	//   ....[1]....
        /*0040*/ 	.word	0x00000190


	//----- nvinfo : EIATTR_CBANK_PARAM_SIZE
	.align		4
.L_404:
        /*0044*/ 	.byte	0x03, 0x19
        /*0046*/ 	.short	0x0010


	//----- nvinfo : EIATTR_PARAM_CBANK
	.align		4
        /*0048*/ 	.byte	0x04, 0x0a
        /*004a*/ 	.short	(.L_406 - .L_405)
	.align		4
.L_405:
        /*004c*/ 	.word	index@(.nv.constant0.expElements)
        /*0050*/ 	.short	0x0380
        /*0052*/ 	.short	0x0010


	//----- nvinfo : EIATTR_SW_WAR
	.align		4
.L_406:
        /*0054*/ 	.byte	0x04, 0x36
        /*0056*/ 	.short	(.L_408 - .L_407)
.L_407:
        /*0058*/ 	.word	0x00000008
.L_408:


//--------------------- .nv.info.divElements      --------------------------
	.section	.nv.info.divElements,"",@"SHT_CUDA_INFO"
	.sectionflags	@""
	.align	4


	//----- nvinfo : EIATTR_CUDA_API_VERSION
	.align		4
        /*0000*/ 	.byte	0x04, 0x37
        /*0002*/ 	.short	(.L_410 - .L_409)
.L_409:
        /*0004*/ 	.word	0x00000082


	//----- nvinfo : EIATTR_KPARAM_INFO
	.align		4
.L_410:
        /*0008*/ 	.byte	0x04, 0x17
        /*000a*/ 	.short	(.L_412 - .L_411)
.L_411:
        /*000c*/ 	.word	0x00000000
        /*0010*/ 	.short	0x0002
        /*0012*/ 	.short	0x0010
        /*0014*/ 	.byte	0x00, 0xf0, 0x21, 0x00


	//----- nvinfo : EIATTR_KPARAM_INFO
	.align		4
.L_412:
        /*0018*/ 	.byte	0x04, 0x17
        /*001a*/ 	.short	(.L_414 - .L_413)
.L_413:
        /*001c*/ 	.word	0x00000000
        /*0020*/ 	.short	0x0001
        /*0022*/ 	.short	0x0008
        /*0024*/ 	.byte	0x00, 0xf5, 0x21, 0x00


	//----- nvinfo : EIATTR_KPARAM_INFO
	.align		4
.L_414:
        /*0028*/ 	.byte	0x04, 0x17
        /*002a*/ 	.short	(.L_416 - .L_415)
.L_415:
        /*002c*/ 	.word	0x00000000
        /*0030*/ 	.short	0x0000
        /*0032*/ 	.short	0x0000
        /*0034*/ 	.byte	0x00, 0xf5, 0x21, 0x00


	//----- nvinfo : EIATTR_SPARSE_MMA_MASK
	.align		4
.L_416:
        /*0038*/ 	.byte	0x03, 0x50
        /*003a*/ 	.short	0x0000


	//----- nvinfo : EIATTR_MAXREG_COUNT
	.align		4
        /*003c*/ 	.byte	0x03, 0x1b
        /*003e*/ 	.short	0x00ff


	//----- nvinfo : EIATTR_MERCURY_ISA_VERSION
	.align		4
        /*0040*/ 	.byte	0x03, 0x5f
        /*0042*/ 	.short	0x0101


	//----- nvinfo : EIATTR_VRC_CTA_INIT_COUNT
	.align		4
        /*0044*/ 	.byte	0x02, 0x4a
	.zero		1
	.zero		1


	//----- nvinfo : EIATTR_EXIT_INSTR_OFFSETS
	.align		4
        /*0048*/ 	.byte	0x04, 0x1c
        /*004a*/ 	.short	(.L_418 - .L_417)


	//   ....[0]....
.L_417:
        /*004c*/ 	.word	0x00000080


	//   ....[1]....
        /*0050*/ 	.word	0x00000210


	//----- nvinfo : EIATTR_CRS_STACK_SIZE
	.align		4
.L_418:
        /*0054*/ 	.byte	0x04, 0x1e
        /*0056*/ 	.short	(.L_420 - .L_419)
.L_419:
        /*0058*/ 	.word	0x00000000


	//----- nvinfo : EIATTR_CBANK_PARAM_SIZE
	.align		4
.L_420:
        /*005c*/ 	.byte	0x03, 0x19
        /*005e*/ 	.short	0x0018


	//----- nvinfo : EIATTR_PARAM_CBANK
	.align		4
        /*0060*/ 	.byte	0x04, 0x0a
        /*0062*/ 	.short	(.L_422 - .L_421)
	.align		4
.L_421:
        /*0064*/ 	.word	index@(.nv.constant0.divElements)
        /*0068*/ 	.short	0x0380
        /*006a*/ 	.short	0x0018


	//----- nvinfo : EIATTR_SW_WAR
	.align		4
.L_422:
        /*006c*/ 	.byte	0x04, 0x36
        /*006e*/ 	.short	(.L_424 - .L_423)
.L_423:
        /*0070*/ 	.word	0x00000008
.L_424:


//--------------------- .nv.callgraph             --------------------------
	.section	.nv.callgraph,"",@"SHT_CUDA_CALLGRAPH"
	.align	4
	.sectionentsize	8
	.align		4
        /*0000*/ 	.word	0x00000000
	.align		4
        /*0004*/ 	.word	0xffffffff
	.align		4
        /*0008*/ 	.word	0x00000000
	.align		4
        /*000c*/ 	.word	0xfffffffe
	.align		4
        /*0010*/ 	.word	0x00000000
	.align		4
        /*0014*/ 	.word	0xfffffffd
	.align		4
        /*0018*/ 	.word	0x00000000
	.align		4
        /*001c*/ 	.word	0xfffffffc


//--------------------- .nv.constant4             --------------------------
	.section	.nv.constant4,"a",@progbits
	.align	8
	.align		8
.nv.constant4:
        /*0000*/ 	.dword	__cudart_i2opi_f


//--------------------- .text.powScaler           --------------------------
	.section	.text.powScaler,"ax",@progbits
	.align	128
        .global         powScaler
        .type           powScaler,@function
        .size           powScaler,(.L_x_57 - powScaler)
        .other          powScaler,@"STO_CUDA_ENTRY STV_DEFAULT"
powScaler:
.text.powScaler:
[----:B------:R-:W-:Y:S01]  /*0000*/  LDC R1, c[0x0][0x37c] ;  /* 0x0000df00ff017b82 */ /* 0x000fe20000000800 */
[----:B------:R-:W0:Y:S07]  /*0010*/  S2R R3, SR_TID.X ;  /* 0x0000000000037919 */ /* 0x000e2e0000002100 */
[----:B------:R-:W0:Y:S01]  /*0020*/  S2UR UR4, SR_CTAID.X ;  /* 0x00000000000479c3 */ /* 0x000e220000002500 */
[----:B------:R-:W1:Y:S07]  /*0030*/  LDCU.64 UR6, c[0x0][0x390] ;  /* 0x00007200ff0677ac */ /* 0x000e6e0008000a00 */
[----:B------:R-:W0:Y:S02]  /*0040*/  LDC R0, c[0x0][0x360] ;  /* 0x0000d800ff007b82 */ /* 0x000e240000000800 */
[----:B0-----:R-:W-:-:S05]  /*0050*/  IMAD R0, R0, UR4, R3 ;  /* 0x0000000400007c24 */ /* 0x001fca000f8e0203 */
[----:B-1----:R-:W-:-:S04]  /*0060*/  ISETP.GE.U32.AND P0, PT, R0, UR6, PT ;  /* 0x0000000600007c0c */ /* 0x002fc8000bf06070 */
[----:B------:R-:W-:-:S13]  /*0070*/  ISETP.GE.U32.AND.EX P0, PT, RZ, UR7, PT, P0 ;  /* 0x00000007ff007c0c */ /* 0x000fda000bf06100 */
[----:B------:R-:W-:Y:S05]  /*0080*/  @P0 EXIT ;  /* 0x000000000000094d */ /* 0x000fea0003800000 */
[----:B------:R-:W0:Y:S01]  /*0090*/  LDCU.64 UR6, c[0x0][0x388] ;  /* 0x00007100ff0677ac */ /* 0x000e220008000a00 */
[----:B------:R-:W1:Y:S01]  /*00a0*/  LDCU.64 UR4, c[0x0][0x358] ;  /* 0x00006b00ff0477ac */ /* 0x000e620008000a00 */
[----:B0-----:R-:W-:-:S04]  /*00b0*/  LEA R2, P0, R0, UR6, 0x2 ;  /* 0x0000000600027c11 */ /* 0x001fc8000f8010ff */
[----:B------:R-:W-:-:S05]  /*00c0*/  LEA.HI.X R3, R0, UR7, RZ, 0x2, P0 ;  /* 0x0000000700037c11 */ /* 0x000fca00080f14ff */
[----:B-1----:R-:W2:Y:S01]  /*00d0*/  LDG.E R0, desc[UR4][R2.64] ;  /* 0x0000000402007981 */ /* 0x002ea2000c1e1900 */
[----:B------:R-:W-:Y:S01]  /*00e0*/  HFMA2 R11, -RZ, RZ, 0.771484375, 0.21533203125 ;  /* 0x3a2c32e4ff0b7431 */ /* 0x000fe200000001ff */
[----:B------:R-:W-:Y:S01]  /*00f0*/  BSSY.RECONVERGENT B0, `(.L_x_0) ;  /* 0x000005a000007945 */ /* 0x000fe20003800200 */
[C---:B--2---:R-:W-:Y:S01]  /*0100*/  FMUL R5, |R0|.reuse, 16777216 ;  /* 0x4b80000000057820 */ /* 0x044fe20000400200 */
[----:B------:R-:W-:-:S04]  /*0110*/  FSETP.GEU.AND P0, PT, |R0|, 1.175494350822287508e-38, PT ;  /* 0x008000000000780b */ /* 0x000fc80003f0e200 */
[----:B------:R-:W-:-:S04]  /*0120*/  FSEL R5, R5, |R0|, !P0 ;  /* 0x4000000005057208 */ /* 0x000fc80004000000 */
[----:B------:R-:W-:-:S04]  /*0130*/  IADD3 R4, PT, PT, R5, -0x3f3504f3, RZ ;  /* 0xc0cafb0d05047810 */ /* 0x000fc80007ffe0ff */
[----:B------:R-:W-:Y:S02]  /*0140*/  LOP3.LUT R6, R4, 0xff800000, RZ, 0xc0, !PT ;  /* 0xff80000004067812 */ /* 0x000fe400078ec0ff */
[----:B------:R-:W-:Y:S02]  /*0150*/  FSEL R4, RZ, -24, P0 ;  /* 0xc1c00000ff047808 */ /* 0x000fe40000000000 */
[----:B------:R-:W-:-:S05]  /*0160*/  IADD3 R5, PT, PT, R5, -R6, RZ ;  /* 0x8000000605057210 */ /* 0x000fca0007ffe0ff */
[C---:B------:R-:W-:Y:S01]  /*0170*/  FADD R8, R5.reuse, 1 ;  /* 0x3f80000005087421 */ /* 0x040fe20000000000 */
[----:B------:R-:W-:-:S04]  /*0180*/  FADD R7, R5, -1 ;  /* 0xbf80000005077421 */ /* 0x000fc80000000000 */
[----:B------:R-:W-:Y:S01]  /*0190*/  FADD R5, R7, R7 ;  /* 0x0000000707057221 */ /* 0x000fe20000000000 */
[----:B------:R-:W0:Y:S03]  /*01a0*/  MUFU.RCP R8, R8 ;  /* 0x0000000800087308 */ /* 0x000e260000001000 */
[----:B0-----:R-:W-:Y:S01]  /*01b0*/  FMUL R9, R8, R5 ;  /* 0x0000000508097220 */ /* 0x001fe20000400000 */
[----:B------:R-:W-:-:S03]  /*01c0*/  I2FP.F32.S32 R5, R6 ;  /* 0x0000000600057245 */ /* 0x000fc60000201400 */
[----:B------:R-:W-:Y:S01]  /*01d0*/  FADD R10, R7, -R9 ;  /* 0x80000009070a7221 */ /* 0x000fe20000000000 */
[----:B------:R-:W-:Y:S01]  /*01e0*/  FMUL R6, R9, R9 ;  /* 0x0000000909067220 */ /* 0x000fe20000400000 */
[----:B------:R-:W-:Y:S02]  /*01f0*/  FFMA R4, R5, 1.1920928955078125e-07, R4 ;  /* 0x3400000005047823 */ /* 0x000fe40000000004 */
[----:B------:R-:W-:Y:S01]  /*0200*/  FADD R10, R10, R10 ;  /* 0x0000000a0a0a7221 */ /* 0x000fe20000000000 */
[C---:B------:R-:W-:Y:S01]  /*0210*/  FFMA R5, R6.reuse, R11, 0.0032181653659790754318 ;  /* 0x3b52e7db06057423 */ /* 0x040fe2000000000b */
[----:B------:R-:W-:Y:S02]  /*0220*/  FFMA R13, R9, 1.4426950216293334961, R4 ;  /* 0x3fb8aa3b090d7823 */ /* 0x000fe40000000004 */
[----:B------:R-:W-:Y:S01]  /*0230*/  FFMA R7, R7, -R9, R10 ;  /* 0x8000000907077223 */ /* 0x000fe2000000000a */
[----:B------:R-:W-:Y:S01]  /*0240*/  FFMA R11, R6, R5, 0.018033718690276145935 ;  /* 0x3c93bb73060b7423 */ /* 0x000fe20000000005 */
[----:B------:R-:W-:Y:S01]  /*0250*/  FADD R4, R4, -R13 ;  /* 0x8000000d04047221 */ /* 0x000fe20000000000 */
[----:B------:R-:W0:Y:S01]  /*0260*/  LDC R5, c[0x0][0x380] ;  /* 0x0000e000ff057b82 */ /* 0x000e220000000800 */
[----:B------:R-:W-:Y:S01]  /*0270*/  FMUL R7, R8, R7 ;  /* 0x0000000708077220 */ /* 0x000fe20000400000 */
[----:B------:R-:W-:Y:S01]  /*0280*/  FFMA R11, R6, R11, 0.12022458761930465698 ;  /* 0x3df6384f060b7423 */ /* 0x000fe2000000000b */
[----:B------:R-:W-:-:S03]  /*0290*/  FFMA R4, R9, 1.4426950216293334961, R4 ;  /* 0x3fb8aa3b09047823 */ /* 0x000fc60000000004 */
[----:B------:R-:W-:Y:S01]  /*02a0*/  FMUL R6, R6, R11 ;  /* 0x0000000b06067220 */ /* 0x000fe20000400000 */
[----:B------:R-:W-:Y:S01]  /*02b0*/  FFMA R4, R7, 1.4426950216293334961, R4 ;  /* 0x3fb8aa3b07047823 */ /* 0x000fe20000000004 */
[----:B------:R-:W-:Y:S02]  /*02c0*/  MOV R11, 0x391fcb8e ;  /* 0x391fcb8e000b7802 */ /* 0x000fe40000000f00 */
[----:B------:R-:W-:Y:S01]  /*02d0*/  FMUL R8, R6, 3 ;  /* 0x4040000006087820 */ /* 0x000fe20000400000 */
[----:B------:R-:W-:-:S04]  /*02e0*/  FFMA R4, R9, 1.9251366722983220825e-08, R4 ;  /* 0x32a55e3409047823 */ /* 0x000fc80000000004 */
[----:B------:R-:W-:-:S04]  /*02f0*/  FFMA R7, R7, R8, R4 ;  /* 0x0000000807077223 */ /* 0x000fc80000000004 */
[----:B------:R-:W-:-:S04]  /*0300*/  FFMA R6, R9, R6, R7 ;  /* 0x0000000609067223 */ /* 0x000fc80000000007 */
[----:B------:R-:W-:-:S04]  /*0310*/  FADD R4, R13, R6 ;  /* 0x000000060d047221 */ /* 0x000fc80000000000 */
[----:B0-----:R-:W-:Y:S01]  /*0320*/  FMUL R7, R4, R5 ;  /* 0x0000000504077220 */ /* 0x001fe20000400000 */
[----:B------:R-:W-:-:S03]  /*0330*/  FADD R13, -R13, R4 ;  /* 0x000000040d0d7221 */ /* 0x000fc60000000100 */
[----:B------:R-:W0:Y:S01]  /*0340*/  FRND R8, R7 ;  /* 0x0000000700087307 */ /* 0x000e220000201000 */
[----:B------:R-:W-:Y:S01]  /*0350*/  FADD R6, R6, -R13 ;  /* 0x8000000d06067221 */ /* 0x000fe20000000000 */
[-C--:B------:R-:W-:Y:S01]  /*0360*/  FFMA R9, R4, R5.reuse, -R7 ;  /* 0x0000000504097223 */ /* 0x080fe20000000807 */
[C---:B------:R-:W-:Y:S02]  /*0370*/  FSETP.GT.AND P1, PT, |R7|.reuse, 152, PT ;  /* 0x431800000700780b */ /* 0x040fe40003f24200 */
[C---:B------:R-:W-:Y:S01]  /*0380*/  FSETP.GEU.AND P2, PT, R7.reuse, RZ, PT ;  /* 0x000000ff0700720b */ /* 0x040fe20003f4e000 */
[----:B------:R-:W-:Y:S02]  /*0390*/  FFMA R6, R6, R5, R9 ;  /* 0x0000000506067223 */ /* 0x000fe40000000009 */
[----:B------:R1:W2:Y:S01]  /*03a0*/  F2I.NTZ R4, R7 ;  /* 0x0000000700047305 */ /* 0x0002a20000203100 */
[----:B0-----:R-:W-:Y:S01]  /*03b0*/  FADD R9, R7, -R8 ;  /* 0x8000000807097221 */ /* 0x001fe20000000000 */
[----:B------:R-:W-:Y:S01]  /*03c0*/  FSETP.GT.AND P0, PT, R8, RZ, PT ;  /* 0x000000ff0800720b */ /* 0x000fe20003f04000 */
[----:B-1----:R-:W-:-:S02]  /*03d0*/  HFMA2 R7, -RZ, RZ, 1.875, 0 ;  /* 0x3f800000ff077431 */ /* 0x002fc400000001ff */
[----:B------:R-:W-:-:S04]  /*03e0*/  FADD R6, R6, R9 ;  /* 0x0000000906067221 */ /* 0x000fc80000000000 */
[----:B------:R-:W-:Y:S01]  /*03f0*/  FFMA R9, R6, R11, 0.0013391353422775864601 ;  /* 0x3aaf85ed06097423 */ /* 0x000fe2000000000b */
[----:B------:R-:W-:Y:S02]  /*0400*/  SEL R11, RZ, 0x83000000, P0 ;  /* 0x83000000ff0b7807 */ /* 0x000fe40000000000 */
[----:B------:R-:W-:Y:S01]  /*0410*/  FSETP.NEU.AND P0, PT, R0, 1, PT ;  /* 0x3f8000000000780b */ /* 0x000fe20003f0d000 */
[C---:B------:R-:W-:Y:S01]  /*0420*/  FFMA R9, R6.reuse, R9, 0.0096188392490148544312 ;  /* 0x3c1d985606097423 */ /* 0x040fe20000000009 */
[----:B------:R-:W-:Y:S02]  /*0430*/  IADD3 R8, PT, PT, R11, 0x7f000000, RZ ;  /* 0x7f0000000b087810 */ /* 0x000fe40007ffe0ff */
[----:B------:R-:W-:Y:S01]  /*0440*/  FSETP.EQ.OR P0, PT, R5, RZ, !P0 ;  /* 0x000000ff0500720b */ /* 0x000fe20004702400 */
[----:B------:R-:W-:Y:S01]  /*0450*/  FFMA R9, R6, R9, 0.055503588169813156128 ;  /* 0x3d6357bb06097423 */ /* 0x000fe20000000009 */
[----:B--2---:R-:W-:-:S03]  /*0460*/  LEA R11, R4, -R11, 0x17 ;  /* 0x8000000b040b7211 */ /* 0x004fc600078eb8ff */
[----:B------:R-:W-:-:S04]  /*0470*/  FFMA R9, R6, R9, 0.24022644758224487305 ;  /* 0x3e75fdec06097423 */ /* 0x000fc80000000009 */
[----:B------:R-:W-:-:S04]  /*0480*/  FFMA R9, R6, R9, 0.69314718246459960938 ;  /* 0x3f31721806097423 */ /* 0x000fc80000000009 */
[----:B------:R-:W-:-:S04]  /*0490*/  FFMA R9, R6, R9, 1 ;  /* 0x3f80000006097423 */ /* 0x000fc80000000009 */
[----:B------:R-:W-:-:S04]  /*04a0*/  FMUL R8, R9, R8 ;  /* 0x0000000809087220 */ /* 0x000fc80000400000 */
[----:B------:R-:W-:Y:S01]  /*04b0*/  FMUL R8, R8, R11 ;  /* 0x0000000b08087220 */ /* 0x000fe20000400000 */
[----:B------:R-:W-:Y:S01]  /*04c0*/  @P1 FSEL R8, RZ, +INF , !P2 ;  /* 0x7f800000ff081808 */ /* 0x000fe20005000000 */
[----:B------:R-:W-:Y:S06]  /*04d0*/  @P0 BRA `(.L_x_1) ;  /* 0x00000000006c0947 */ /* 0x000fec0003800000 */
[----:B------:R-:W-:-:S04]  /*04e0*/  FSETP.NAN.AND P0, PT, |R5|, |R5|, PT ;  /* 0x400000050500720b */ /* 0x000fc80003f08200 */
[----:B------:R-:W-:-:S13]  /*04f0*/  FSETP.NUM.AND P0, PT, |R0|, |R0|, !P0 ;  /* 0x400000000000720b */ /* 0x000fda0004707200 */
[----:B------:R-:W-:Y:S01]  /*0500*/  @!P0 FADD R7, R0, R5 ;  /* 0x0000000500078221 */ /* 0x000fe20000000000 */
[----:B------:R-:W-:Y:S06]  /*0510*/  @!P0 BRA `(.L_x_1) ;  /* 0x00000000005c8947 */ /* 0x000fec0003800000 */
[----:B------:R-:W-:Y:S01]  /*0520*/  FMUL R6, R5, 0.5 ;  /* 0x3f00000005067820 */ /* 0x000fe20000400000 */
[----:B------:R-:W-:-:S04]  /*0530*/  FSETP.NEU.AND P0, PT, |R0|, +INF , PT ;  /* 0x7f8000000000780b */ /* 0x000fc80003f0d200 */
[----:B------:R-:W-:Y:S01]  /*0540*/  FSETP.NEU.AND P0, PT, R0, RZ, P0 ;  /* 0x000000ff0000720b */ /* 0x000fe2000070d000 */
[----:B------:R-:W0:Y:S03]  /*0550*/  FRND.TRUNC R6, R6 ;  /* 0x0000000600067307 */ /* 0x000e26000020d000 */
[----:B------:R-:W-:Y:S01]  /*0560*/  FSETP.GEU.OR P1, PT, R5, RZ, P0 ;  /* 0x000000ff0500720b */ /* 0x000fe2000072e400 */
[----:B0-----:R-:W-:-:S04]  /*0570*/  FADD R4, R6, R6 ;  /* 0x0000000606047221 */ /* 0x001fc80000000000 */
[----:B------:R-:W-:-:S04]  /*0580*/  FADD R9, -R4, R5 ;  /* 0x0000000504097221 */ /* 0x000fc80000000100 */
[----:B------:R-:W-:Y:S01]  /*0590*/  @!P0 FADD R4, R0, R0 ;  /* 0x0000000000048221 */ /* 0x000fe20000000000 */
[----:B------:R-:W-:-:S04]  /*05a0*/  FSETP.NEU.AND P2, PT, |R9|, 1, !P0 ;  /* 0x3f8000000900780b */ /* 0x000fc8000474d200 */
[----:B------:R-:W-:-:S09]  /*05b0*/  @!P1 LOP3.LUT R4, R4, 0x7f800000, RZ, 0x3c, !PT ;  /* 0x7f80000004049812 */ /* 0x000fd200078e3cff */
[----:B------:R-:W-:-:S04]  /*05c0*/  @P2 LOP3.LUT R4, R4, 0x7fffffff, RZ, 0xc0, !PT ;  /* 0x7fffffff04042812 */ /* 0x000fc800078ec0ff */
[----:B------:R-:W-:Y:S01]  /*05d0*/  @!P0 MOV R7, R4 ;  /* 0x0000000400078202 */ /* 0x000fe20000000f00 */
[----:B------:R-:W-:Y:S06]  /*05e0*/  @!P0 BRA `(.L_x_1) ;  /* 0x0000000000288947 */ /* 0x000fec0003800000 */
[----:B------:R-:W-:Y:S02]  /*05f0*/  FSETP.NEU.AND P0, PT, |R5|, +INF , PT ;  /* 0x7f8000000500780b */ /* 0x000fe40003f0d200 */
[----:B------:R-:W-:-:S13]  /*0600*/  FSETP.EQ.AND P1, PT, R0, -1, PT ;  /* 0xbf8000000000780b */ /* 0x000fda0003f22000 */
[----:B------:R-:W-:Y:S05]  /*0610*/  @!P0 BRA P1, `(.L_x_1) ;  /* 0x00000000001c8947 */ /* 0x000fea0000800000 */
[----:B------:R-:W-:Y:S02]  /*0620*/  FSETP.GEU.AND P1, PT, R0, RZ, PT ;  /* 0x000000ff0000720b */ /* 0x000fe40003f2e000 */
[----:B------:R-:W-:-:S11]  /*0630*/  MOV R7, R8 ;  /* 0x0000000800077202 */ /* 0x000fd60000000f00 */
[----:B------:R-:W0:Y:S01]  /*0640*/  @!P1 FRND.FLOOR R0, R5 ;  /* 0x0000000500009307 */ /* 0x000e220000205000 */
[----:B------:R-:W-:Y:S02]  /*0650*/  @!P1 FSETP.NEU.AND P2, PT, |R9|, 1, PT ;  /* 0x3f8000000900980b */ /* 0x000fe40003f4d200 */
[----:B0-----:R-:W-:Y:S02]  /*0660*/  @!P1 FSETP.NEU.AND P0, PT, R0, R5, PT ;  /* 0x000000050000920b */ /* 0x001fe40003f0d000 */
[----:B------:R-:W-:-:S04]  /*0670*/  @!P1 FSEL R0, R8, -R8, P2 ;  /* 0x8000000808009208 */ /* 0x000fc80001000000 */
[----:B------:R-:W-:-:S07]  /*0680*/  @!P1 FSEL R7, R0, +QNAN , !P0 ;  /* 0x7fffffff00079808 */ /* 0x000fce0004000000 */
.L_x_1:
[----:B------:R-:W-:Y:S05]  /*0690*/  BSYNC.RECONVERGENT B0 ;  /* 0x0000000000007941 */ /* 0x000fea0003800200 */
.L_x_0:
[----:B------:R-:W-:Y:S01]  /*06a0*/  STG.E desc[UR4][R2.64], R7 ;  /* 0x0000000702007986 */ /* 0x000fe2000c101904 */
[----:B------:R-:W-:Y:S05]  /*06b0*/  EXIT ;  /* 0x000000000000794d */ /* 0x000fea0003800000 */
.L_x_2:
[----:B------:R-:W-:-:S00]  /*06c0*/  BRA `(.L_x_2) ;  /* 0xfffffffc00fc7947 */ /* 0x000fc0000383ffff */
[----:B------:R-:W-:-:S00]  /*06d0*/  NOP ;  /* 0x0000000000007918 */ /* 0x000fc00000000000 */
        /* <DEDUP_REMOVED lines=10> */
.L_x_57:


//--------------------- .text.addLogs             --------------------------
	.section	.text.addLogs,"ax",@progbits
	.align	128
        .global         addLogs
        .type           addLogs,@function
        .size           addLogs,(.L_x_58 - addLogs)
        .other          addLogs,@"STO_CUDA_ENTRY STV_DEFAULT"
addLogs:
.text.addLogs:
[----:B------:R-:W-:Y:S01]  /*0000*/  LDC R1, c[0x0][0x37c] ;  /* 0x0000df00ff017b82 */ /* 0x000fe20000000800 */
[----:B------:R-:W0:Y:S07]  /*0010*/  S2R R0, SR_TID.X ;  /* 0x0000000000007919 */ /* 0x000e2e0000002100 */
[----:B------:R-:W0:Y:S01]  /*0020*/  S2UR UR8, SR_CTAID.X ;  /* 0x00000000000879c3 */ /* 0x000e220000002500 */
[----:B------:R-:W1:Y:S01]  /*0030*/  LDCU.64 UR4, c[0x0][0x390] ;  /* 0x00007200ff0477ac */ /* 0x000e620008000a00 */
[----:B------:R-:W2:Y:S06]  /*0040*/  LDCU.64 UR6, c[0x0][0x358] ;  /* 0x00006b00ff0677ac */ /* 0x000eac0008000a00 */
[----:B------:R-:W0:Y:S02]  /*0050*/  LDC R9, c[0x0][0x360] ;  /* 0x0000d800ff097b82 */ /* 0x000e240000000800 */
[----:B0-----:R-:W-:-:S05]  /*0060*/  IMAD R2, R9, UR8, R0 ;  /* 0x0000000809027c24 */ /* 0x001fca000f8e0200 */
[----:B-1----:R-:W-:-:S04]  /*0070*/  ISETP.GE.U32.AND P0, PT, R2, UR4, PT ;  /* 0x0000000402007c0c */ /* 0x002fc8000bf06070 */
[----:B------:R-:W-:-:S13]  /*0080*/  ISETP.GE.U32.AND.EX P0, PT, RZ, UR5, PT, P0 ;  /* 0x00000005ff007c0c */ /* 0x000fda000bf06100 */
[----:B------:R-:W0:Y:S01]  /*0090*/  @!P0 S2R R7, SR_CTAID.Y ;  /* 0x0000000000078919 */ /* 0x000e220000002600 */
[----:B------:R-:W1:Y:S01]  /*00a0*/  @!P0 LDC.64 R10, c[0x0][0x388] ;  /* 0x0000e200ff0a8b82 */ /* 0x000e620000000a00 */
[----:B------:R-:W-:-:S03]  /*00b0*/  @!P0 MOV R3, RZ ;  /* 0x000000ff00038202 */ /* 0x000fc60000000f00 */
[----:B0-----:R-:W-:-:S04]  /*00c0*/  @!P0 IMAD.WIDE.U32 R4, R7, UR4, R2 ;  /* 0x0000000407048c25 */ /* 0x001fc8000f8e0002 */
[----:B------:R-:W-:Y:S01]  /*00d0*/  @!P0 IMAD R7, R7, UR5, R5 ;  /* 0x0000000507078c24 */ /* 0x000fe2000f8e0205 */
[----:B-1----:R-:W-:-:S04]  /*00e0*/  @!P0 LEA R6, P1, R4, R10, 0x2 ;  /* 0x0000000a04068211 */ /* 0x002fc800078210ff */
[----:B------:R-:W-:-:S06]  /*00f0*/  @!P0 LEA.HI.X R7, R4, R11, R7, 0x2, P1 ;  /* 0x0000000b04078211 */ /* 0x000fcc00008f1407 */
[----:B--2---:R-:W2:Y:S01]  /*0100*/  @!P0 LDG.E R7, desc[UR6][R6.64] ;  /* 0x0000000606078981 */ /* 0x004ea2000c1e1900 */
[----:B------:R-:W0:Y:S01]  /*0110*/  S2UR UR5, SR_CgaCtaId ;  /* 0x00000000000579c3 */ /* 0x000e220000008800 */
[----:B------:R-:W-:Y:S02]  /*0120*/  UMOV UR4, 0x400 ;  /* 0x0000040000047882 */ /* 0x000fe40000000000 */
[----:B0-----:R-:W-:-:S06]  /*0130*/  ULEA UR4, UR5, UR4, 0x18 ;  /* 0x0000000405047291 */ /* 0x001fcc000f8ec0ff */
[----:B------:R-:W-:-:S05]  /*0140*/  LEA R4, R0, UR4, 0x2 ;  /* 0x0000000400047c11 */ /* 0x000fca000f8e10ff */
[----:B--2---:R0:W-:Y:S01]  /*0150*/  @!P0 STS [R4], R7 ;  /* 0x0000000704008388 */ /* 0x0041e20000000800 */
[----:B------:R-:W-:Y:S01]  /*0160*/  BAR.SYNC.DEFER_BLOCKING 0x0 ;  /* 0x0000000000007b1d */ /* 0x000fe20000010000 */
[----:B------:R-:W-:-:S13]  /*0170*/  ISETP.GE.U32.AND P0, PT, R9, 0x2, PT ;  /* 0x000000020900780c */ /* 0x000fda0003f06070 */
[----:B0-----:R-:W-:Y:S05]  /*0180*/  @!P0 BRA `(.L_x_3) ;  /* 0x00000004001c8947 */ /* 0x001fea0003800000 */
[----:B------:R-:W-:Y:S01]  /*0190*/  HFMA2 R6, -RZ, RZ, 0, 0 ;  /* 0x00000000ff067431 */ /* 0x000fe200000001ff */
[----:B------:R-:W-:Y:S01]  /*01a0*/  SHF.R.U32.HI R5, RZ, 0x1, R9 ;  /* 0x00000001ff057819 */ /* 0x000fe20000011609 */
[----:B------:R-:W0:Y:S06]  /*01b0*/  LDCU.64 UR4, c[0x0][0x390] ;  /* 0x00007200ff0477ac */ /* 0x000e2c0008000a00 */
.L_x_6:
[----:B------:R-:W-:Y:S01]  /*01c0*/  IADD3 R7, P0, PT, R2, R5, RZ ;  /* 0x0000000502077210 */ /* 0x000fe20007f1e0ff */
[----:B------:R-:W-:Y:S03]  /*01d0*/  BSSY.RECONVERGENT B0, `(.L_x_4) ;  /* 0x000003b000007945 */ /* 0x000fe60003800200 */
[----:B0-----:R-:W-:Y:S02]  /*01e0*/  ISETP.GE.U32.AND P1, PT, R7, UR4, PT ;  /* 0x0000000407007c0c */ /* 0x001fe4000bf26070 */
[----:B------:R-:W-:Y:S02]  /*01f0*/  IADD3.X R7, PT, PT, RZ, R6, RZ, P0, !PT ;  /* 0x00000006ff077210 */ /* 0x000fe400007fe4ff */
[----:B------:R-:W-:Y:S02]  /*0200*/  ISETP.LE.U32.AND P0, PT, R5, R0, PT ;  /* 0x000000000500720c */ /* 0x000fe40003f03070 */
[----:B------:R-:W-:-:S04]  /*0210*/  ISETP.GE.U32.AND.EX P1, PT, R7, UR5, PT, P1 ;  /* 0x0000000507007c0c */ /* 0x000fc8000bf26110 */
[----:B------:R-:W-:-:S13]  /*0220*/  ISETP.LE.U32.OR.EX P0, PT, R6, RZ, P1, P0 ;  /* 0x000000ff0600720c */ /* 0x000fda0000f03500 */
[----:B------:R-:W-:Y:S05]  /*0230*/  @P0 BRA `(.L_x_5) ;  /* 0x0000000000d00947 */ /* 0x000fea0003800000 */
[----:B------:R-:W-:Y:S01]  /*0240*/  LEA R9, R5, R4, 0x2 ;  /* 0x0000000405097211 */ /* 0x000fe200078e10ff */
[----:B------:R-:W-:Y:S01]  /*0250*/  LDS R8, [R4] ;  /* 0x0000000004087984 */ /* 0x000fe20000000800 */
[----:B------:R-:W-:Y:S01]  /*0260*/  HFMA2 R15, -RZ, RZ, 3.7421875, 0 ;  /* 0x437c0000ff0f7431 */ /* 0x000fe200000001ff */
[----:B------:R-:W-:-:S03]  /*0270*/  MOV R13, 0x3bbb989d ;  /* 0x3bbb989d000d7802 */ /* 0x000fc60000000f00 */
[----:B------:R-:W0:Y:S02]  /*0280*/  LDS R9, [R9] ;  /* 0x0000000009097984 */ /* 0x000e240000000800 */
[----:B0-----:R-:W-:-:S05]  /*0290*/  FMNMX R7, R8, R9, !PT ;  /* 0x0000000908077209 */ /* 0x001fca0007800000 */
[--C-:B------:R-:W-:Y:S01]  /*02a0*/  FADD R11, R9, -R7.reuse ;  /* 0x80000007090b7221 */ /* 0x100fe20000000000 */
[----:B------:R-:W-:-:S03]  /*02b0*/  FADD R8, R8, -R7 ;  /* 0x8000000708087221 */ /* 0x000fc60000000000 */
[----:B------:R-:W-:-:S04]  /*02c0*/  FFMA.SAT R10, R11, R13, 0.5 ;  /* 0x3f0000000b0a7423 */ /* 0x000fc8000000200d */
[----:B------:R-:W-:Y:S01]  /*02d0*/  FFMA.RM R12, R10, R15, 12582913 ;  /* 0x4b4000010a0c7423 */ /* 0x000fe2000000400f */
[----:B------:R-:W-:-:S03]  /*02e0*/  FFMA.SAT R10, R8, R13, 0.5 ;  /* 0x3f000000080a7423 */ /* 0x000fc6000000200d */
[----:B------:R-:W-:Y:S01]  /*02f0*/  FADD R14, R12, -12583039 ;  /* 0xcb40007f0c0e7421 */ /* 0x000fe20000000000 */
[----:B------:R-:W-:Y:S01]  /*0300*/  FFMA.RM R10, R10, R15, 12582913 ;  /* 0x4b4000010a0a7423 */ /* 0x000fe2000000400f */
[----:B------:R-:W-:Y:S02]  /*0310*/  SHF.L.U32 R12, R12, 0x17, RZ ;  /* 0x000000170c0c7819 */ /* 0x000fe400000006ff */
[C---:B------:R-:W-:Y:S01]  /*0320*/  FFMA R14, R11.reuse, 1.4426950216293334961, -R14 ;  /* 0x3fb8aa3b0b0e7823 */ /* 0x040fe2000000080e */
[C---:B------:R-:W-:Y:S01]  /*0330*/  FADD R9, R10.reuse, -12583039 ;  /* 0xcb40007f0a097421 */ /* 0x040fe20000000000 */
[----:B------:R-:W-:Y:S02]  /*0340*/  SHF.L.U32 R10, R10, 0x17, RZ ;  /* 0x000000170a0a7819 */ /* 0x000fe400000006ff */
[----:B------:R-:W-:Y:S01]  /*0350*/  FFMA R14, R11, 1.925963033500011079e-08, R14 ;  /* 0x32a570600b0e7823 */ /* 0x000fe2000000000e */
[----:B------:R-:W-:-:S03]  /*0360*/  FFMA R9, R8, 1.4426950216293334961, -R9 ;  /* 0x3fb8aa3b08097823 */ /* 0x000fc60000000809 */
[----:B------:R-:W0:Y:S01]  /*0370*/  MUFU.EX2 R11, R14 ;  /* 0x0000000e000b7308 */ /* 0x000e220000000800 */
[----:B------:R-:W-:-:S07]  /*0380*/  FFMA R9, R8, 1.925963033500011079e-08, R9 ;  /* 0x32a5706008097823 */ /* 0x000fce0000000009 */
[----:B------:R-:W1:Y:S01]  /*0390*/  MUFU.EX2 R9, R9 ;  /* 0x0000000900097308 */ /* 0x000e620000000800 */
[----:B0-----:R-:W-:Y:S01]  /*03a0*/  FMUL R11, R12, R11 ;  /* 0x0000000b0c0b7220 */ /* 0x001fe20000400000 */
[----:B------:R-:W-:-:S03]  /*03b0*/  MOV R12, 0x3e055027 ;  /* 0x3e055027000c7802 */ /* 0x000fc60000000f00 */
[----:B-1----:R-:W-:-:S05]  /*03c0*/  FFMA R10, R10, R9, R11 ;  /* 0x000000090a0a7223 */ /* 0x002fca000000000b */
[----:B------:R-:W-:-:S13]  /*03d0*/  FSETP.GEU.AND P0, PT, R10, 1.175494350822287508e-38, PT ;  /* 0x008000000a00780b */ /* 0x000fda0003f0e000 */
[----:B------:R-:W-:-:S05]  /*03e0*/  @!P0 FMUL R10, R10, 8388608 ;  /* 0x4b0000000a0a8820 */ /* 0x000fca0000400000 */
[----:B------:R-:W-:-:S04]  /*03f0*/  IADD3 R8, PT, PT, R10, -0x3f2aaaab, RZ ;  /* 0xc0d555550a087810 */ /* 0x000fc80007ffe0ff */
[----:B------:R-:W-:-:S04]  /*0400*/  LOP3.LUT R11, R8, 0xff800000, RZ, 0xc0, !PT ;  /* 0xff800000080b7812 */ /* 0x000fc800078ec0ff */
[-C--:B------:R-:W-:Y:S02]  /*0410*/  IADD3 R8, PT, PT, R10, -R11.reuse, RZ ;  /* 0x8000000b0a087210 */ /* 0x080fe40007ffe0ff */
[----:B------:R-:W-:-:S03]  /*0420*/  I2FP.F32.S32 R11, R11 ;  /* 0x0000000b000b7245 */ /* 0x000fc60000201400 */
[----:B------:R-:W-:-:S04]  /*0430*/  FADD R9, R8, -1 ;  /* 0xbf80000008097421 */ /* 0x000fc80000000000 */
[----:B------:R-:W-:-:S04]  /*0440*/  FFMA R8, R9, -R12, 0.14084610342979431152 ;  /* 0x3e1039f609087423 */ /* 0x000fc8000000080c */
[----:B------:R-:W-:-:S04]  /*0450*/  FFMA R8, R9, R8, -0.12148627638816833496 ;  /* 0xbdf8cdcc09087423 */ /* 0x000fc80000000008 */
[----:B------:R-:W-:-:S04]  /*0460*/  FFMA R8, R9, R8, 0.13980610668659210205 ;  /* 0x3e0f295509087423 */ /* 0x000fc80000000008 */
[----:B------:R-:W-:-:S04]  /*0470*/  FFMA R8, R9, R8, -0.16684235632419586182 ;  /* 0xbe2ad8b909087423 */ /* 0x000fc80000000008 */
[----:B------:R-:W-:-:S04]  /*0480*/  FFMA R8, R9, R8, 0.20012299716472625732 ;  /* 0x3e4ced0b09087423 */ /* 0x000fc80000000008 */
[----:B------:R-:W-:-:S04]  /*0490*/  FFMA R8, R9, R8, -0.24999669194221496582 ;  /* 0xbe7fff2209087423 */ /* 0x000fc80000000008 */
[----:B------:R-:W-:-:S04]  /*04a0*/  FFMA R8, R9, R8, 0.33333182334899902344 ;  /* 0x3eaaaa7809087423 */ /* 0x000fc80000000008 */
[C---:B------:R-:W-:Y:S01]  /*04b0*/  FFMA R12, R9.reuse, R8, -0.5 ;  /* 0xbf000000090c7423 */ /* 0x040fe20000000008 */
[----:B------:R-:W-:Y:S02]  /*04c0*/  FSEL R8, RZ, -23, P0 ;  /* 0xc1b80000ff087808 */ /* 0x000fe40000000000 */
[----:B------:R-:W-:Y:S01]  /*04d0*/  ISETP.GT.U32.AND P0, PT, R10, 0x7f7fffff, PT ;  /* 0x7f7fffff0a00780c */ /* 0x000fe20003f04070 */
[----:B------:R-:W-:Y:S02]  /*04e0*/  FMUL R12, R9, R12 ;  /* 0x0000000c090c7220 */ /* 0x000fe40000400000 */
[----:B------:R-:W-:Y:S01]  /*04f0*/  FFMA R8, R11, 1.1920928955078125e-07, R8 ;  /* 0x340000000b087823 */ /* 0x000fe20000000008 */
[----:B------:R-:W-:Y:S01]  /*0500*/  MOV R11, 0x7f800000 ;  /* 0x7f800000000b7802 */ /* 0x000fe20000000f00 */
[----:B------:R-:W-:-:S04]  /*0510*/  FFMA R9, R9, R12, R9 ;  /* 0x0000000c09097223 */ /* 0x000fc80000000009 */
[----:B------:R-:W-:-:S04]  /*0520*/  FFMA R8, R8, 0.69314718246459960938, R9 ;  /* 0x3f31721808087823 */ /* 0x000fc80000000009 */
[C---:B------:R-:W-:Y:S01]  /*0530*/  @P0 FFMA R8, R10.reuse, R11, +INF ;  /* 0x7f8000000a080423 */ /* 0x040fe2000000000b */
[----:B------:R-:W-:-:S04]  /*0540*/  FSETP.NEU.AND P0, PT, R10, RZ, PT ;  /* 0x000000ff0a00720b */ /* 0x000fc80003f0d000 */
[----:B------:R-:W-:-:S05]  /*0550*/  FSEL R8, R8, -INF , P0 ;  /* 0xff80000008087808 */ /* 0x000fca0000000000 */
[----:B------:R-:W-:-:S05]  /*0560*/  FADD R7, R7, R8 ;  /* 0x0000000807077221 */ /* 0x000fca0000000000 */
[----:B------:R0:W-:Y:S02]  /*0570*/  STS [R4], R7 ;  /* 0x0000000704007388 */ /* 0x0001e40000000800 */
.L_x_5:
[----:B------:R-:W-:Y:S05]  /*0580*/  BSYNC.RECONVERGENT B0 ;  /* 0x0000000000007941 */ /* 0x000fea0003800200 */
.L_x_4:
[----:B------:R-:W-:Y:S01]  /*0590*/  BAR.SYNC.DEFER_BLOCKING 0x0 ;  /* 0x0000000000007b1d */ /* 0x000fe20000010000 */
[C---:B------:R-:W-:Y:S02]  /*05a0*/  ISETP.GT.U32.AND P0, PT, R5.reuse, 0x1, PT ;  /* 0x000000010500780c */ /* 0x040fe40003f04070 */
[--C-:B0-----:R-:W-:Y:S02]  /*05b0*/  SHF.R.U32.HI R7, RZ, 0x1, R6.reuse ;  /* 0x00000001ff077819 */ /* 0x101fe40000011606 */
[----:B------:R-:W-:Y:S02]  /*05c0*/  ISETP.GT.U32.AND.EX P0, PT, R6, RZ, PT, P0 ;  /* 0x000000ff0600720c */ /* 0x000fe40003f04100 */
[----:B------:R-:W-:Y:S02]  /*05d0*/  SHF.R.U64 R5, R5, 0x1, R6 ;  /* 0x0000000105057819 */ /* 0x000fe40000001206 */
[----:B------:R-:W-:-:S09]  /*05e0*/  MOV R6, R7 ;  /* 0x0000000700067202 */ /* 0x000fd20000000f00 */
[----:B------:R-:W-:Y:S05]  /*05f0*/  @P0 BRA `(.L_x_6) ;  /* 0xfffffff800f00947 */ /* 0x000fea000383ffff */
.L_x_3:
[----:B------:R-:W-:-:S13]  /*0600*/  ISETP.NE.AND P0, PT, R0, RZ, PT ;  /* 0x000000ff0000720c */ /* 0x000fda0003f05270 */
[----:B------:R-:W-:Y:S05]  /*0610*/  @P0 EXIT ;  /* 0x000000000000094d */ /* 0x000fea0003800000 */
[----:B------:R-:W0:Y:S01]  /*0620*/  S2UR UR5, SR_CgaCtaId ;  /* 0x00000000000579c3 */ /* 0x000e220000008800 */
[----:B------:R-:W-:Y:S01]  /*0630*/  UMOV UR4, 0x400 ;  /* 0x0000040000047882 */ /* 0x000fe20000000000 */
[----:B------:R-:W1:Y:S06]  /*0640*/  S2R R0, SR_CTAID.Y ;  /* 0x0000000000007919 */ /* 0x000e6c0000002600 */
[----:B------:R-:W1:Y:S08]  /*0650*/  LDC R7, c[0x0][0x370] ;  /* 0x0000dc00ff077b82 */ /* 0x000e700000000800 */
[----:B------:R-:W2:Y:S01]  /*0660*/  LDC.64 R2, c[0x0][0x380] ;  /* 0x0000e000ff027b82 */ /* 0x000ea20000000a00 */
[----:B0-----:R-:W-:-:S09]  /*0670*/  ULEA UR4, UR5, UR4, 0x18 ;  /* 0x0000000405047291 */ /* 0x001fd2000f8ec0ff */
[----:B------:R-:W0:Y:S01]  /*0680*/  LDS R5, [UR4] ;  /* 0x00000004ff057984 */ /* 0x000e220008000800 */
[----:B-1----:R-:W-:-:S04]  /*0690*/  IMAD R7, R0, R7, UR8 ;  /* 0x0000000800077e24 */ /* 0x002fc8000f8e0207 */
[----:B--2---:R-:W-:-:S05]  /*06a0*/  IMAD.WIDE.U32 R2, R7, 0x4, R2 ;  /* 0x0000000407027825 */ /* 0x004fca00078e0002 */
[----:B0-----:R-:W-:Y:S01]  /*06b0*/  STG.E desc[UR6][R2.64], R5 ;  /* 0x0000000502007986 */ /* 0x001fe2000c101906 */
[----:B------:R-:W-:Y:S05]  /*06c0*/  EXIT ;  /* 0x000000000000794d */ /* 0x000fea0003800000 */
.L_x_7:
        /* <DEDUP_REMOVED lines=11> */
.L_x_58:


//--------------------- .text.equalTo             --------------------------
	.section	.text.equalTo,"ax",@progbits
	.align	128
        .global         equalTo
        .type           equalTo,@function
        .size           equalTo,(.L_x_59 - equalTo)
        .other          equalTo,@"STO_CUDA_ENTRY STV_DEFAULT"
equalTo:
.text.equalTo:
        /* <DEDUP_REMOVED lines=11> */
[C---:B0-----:R-:W-:Y:S01]  /*00b0*/  LEA R2, P0, R0.reuse, UR6, 0x2 ;  /* 0x0000000600027c11 */ /* 0x041fe2000f8010ff */
[----:B------:R-:W0:Y:S03]  /*00c0*/  LDCU UR6, c[0x0][0x380] ;  /* 0x00007000ff0677ac */ /* 0x000e260008000800 */
[----:B------:R-:W-:-:S05]  /*00d0*/  LEA.HI.X R3, R0, UR7, RZ, 0x2, P0 ;  /* 0x0000000700037c11 */ /* 0x000fca00080f14ff */
[----:B-1----:R-:W0:Y:S02]  /*00e0*/  LDG.E R0, desc[UR4][R2.64] ;  /* 0x0000000402007981 */ /* 0x002e24000c1e1900 */
[----:B0-----:R-:W-:-:S13]  /*00f0*/  FSETP.NEU.AND P0, PT, R0, UR6, PT ;  /* 0x0000000600007c0b */ /* 0x001fda000bf0d000 */
[----:B------:R-:W-:-:S05]  /*0100*/  @!P0 IMAD.MOV.U32 R5, RZ, RZ, 0x3f800000 ;  /* 0x3f800000ff058424 */ /* 0x000fca00078e00ff */
[----:B------:R0:W-:Y:S01]  /*0110*/  @!P0 STG.E desc[UR4][R2.64], R5 ;  /* 0x0000000502008986 */ /* 0x0001e2000c101904 */
[----:B------:R-:W-:Y:S05]  /*0120*/  @!P0 EXIT ;  /* 0x000000000000894d */ /* 0x000fea0003800000 */
[----:B------:R-:W-:Y:S01]  /*0130*/  STG.E desc[UR4][R2.64], RZ ;  /* 0x000000ff02007986 */ /* 0x000fe2000c101904 */
[----:B------:R-:W-:Y:S05]  /*0140*/  EXIT ;  /* 0x000000000000794d */ /* 0x000fea0003800000 */
.L_x_8:
        /* <DEDUP_REMOVED lines=11> */
.L_x_59:


//--------------------- .text.greaterThan         --------------------------
	.section	.text.greaterThan,"ax",@progbits
	.align	128
        .global         greaterThan
        .type           greaterThan,@function
        .size           greaterThan,(.L_x_60 - greaterThan)
        .other          greaterThan,@"STO_CUDA_ENTRY STV_DEFAULT"
greaterThan:
.text.greaterThan:
        /* <DEDUP_REMOVED lines=15> */
[----:B0-----:R-:W-:-:S13]  /*00f0*/  FSETP.GT.AND P0, PT, R0, UR6, PT ;  /* 0x0000000600007c0b */ /* 0x001fda000bf04000 */
[----:B------:R-:W-:-:S05]  /*0100*/  @P0 IMAD.MOV.U32 R5, RZ, RZ, 0x3f800000 ;  /* 0x3f800000ff050424 */ /* 0x000fca00078e00ff */
[----:B------:R0:W-:Y:S01]  /*0110*/  @P0 STG.E desc[UR4][R2.64], R5 ;  /* 0x0000000502000986 */ /* 0x0001e2000c101904 */
[----:B------:R-:W-:Y:S05]  /*0120*/  @P0 EXIT ;  /* 0x000000000000094d */ /* 0x000fea0003800000 */
[----:B------:R-:W-:Y:S01]  /*0130*/  STG.E desc[UR4][R2.64], RZ ;  /* 0x000000ff02007986 */ /* 0x000fe2000c101904 */
[----:B------:R-:W-:Y:S05]  /*0140*/  EXIT ;  /* 0x000000000000794d */ /* 0x000fea0003800000 */
.L_x_9:
        /* <DEDUP_REMOVED lines=11> */
.L_x_60:


//--------------------- .text.lessThan            --------------------------
	.section	.text.lessThan,"ax",@progbits
	.align	128
        .global         lessThan
        .type           lessThan,@function
        .size           lessThan,(.L_x_61 - lessThan)
        .other          lessThan,@"STO_CUDA_ENTRY STV_DEFAULT"
lessThan:
.text.lessThan:
        /* <DEDUP_REMOVED lines=15> */
[----:B0-----:R-:W-:-:S13]  /*00f0*/  FSETP.GEU.AND P0, PT, R0, UR6, PT ;  /* 0x0000000600007c0b */ /* 0x001fda000bf0e000 */
[----:B------:R-:W-:-:S05]  /*0100*/  @!P0 IMAD.MOV.U32 R5, RZ, RZ, 0x3f800000 ;  /* 0x3f800000ff058424 */ /* 0x000fca00078e00ff */
[----:B------:R0:W-:Y:S01]  /*0110*/  @!P0 STG.E desc[UR4][R2.64], R5 ;  /* 0x0000000502008986 */ /* 0x0001e2000c101904 */
[----:B------:R-:W-:Y:S05]  /*0120*/  @!P0 EXIT ;  /* 0x000000000000894d */ /* 0x000fea0003800000 */
[----:B------:R-:W-:Y:S01]  /*0130*/  STG.E desc[UR4][R2.64], RZ ;  /* 0x000000ff02007986 */ /* 0x000fe2000c101904 */
[----:B------:R-:W-:Y:S05]  /*0140*/  EXIT ;  /* 0x000000000000794d */ /* 0x000fea0003800000 */
.L_x_10:
        /* <DEDUP_REMOVED lines=11> */
.L_x_61:


//--------------------- .text.subChunks           --------------------------
	.section	.text.subChunks,"ax",@progbits
	.align	128
        .global         subChunks
        .type           subChunks,@function
        .size           subChunks,(.L_x_52 - subChunks)
        .other          subChunks,@"STO_CUDA_ENTRY STV_DEFAULT"
subChunks:
.text.subChunks:
        /* <DEDUP_REMOVED lines=9> */
[----:B------:R-:W0:Y:S01]  /*0090*/  LDCU UR6, c[0x0][0x39c] ;  /* 0x00007380ff0677ac */ /* 0x000e220008000800 */
[----:B------:R-:W1:Y:S01]  /*00a0*/  LDCU.64 UR4, c[0x0][0x358] ;  /* 0x00006b00ff0477ac */ /* 0x000e620008000a00 */
[----:B0-----:R-:W-:-:S09]  /*00b0*/  UISETP.NE.U32.AND UP0, UPT, UR6, URZ, UPT ;  /* 0x000000ff0600728c */ /* 0x001fd2000bf05070 */
[----:B-1----:R-:W-:Y:S05]  /*00c0*/  BRA.U UP0, `(.L_x_11) ;  /* 0x0000000100547547 */ /* 0x002fea000b800000 */
[----:B------:R-:W0:Y:S02]  /*00d0*/  LDCU UR6, c[0x0][0x398] ;  /* 0x00007300ff0677ac */ /* 0x000e240008000800 */
[----:B0-----:R-:W0:Y:S01]  /*00e0*/  I2F.U32.RP R4, UR6 ;  /* 0x0000000600047d06 */ /* 0x001e220008209000 */
[----:B------:R-:W-:-:S07]  /*00f0*/  ISETP.NE.U32.AND P2, PT, RZ, UR6, PT ;  /* 0x00000006ff007c0c */ /* 0x000fce000bf45070 */
[----:B0-----:R-:W0:Y:S02]  /*0100*/  MUFU.RCP R4, R4 ;  /* 0x0000000400047308 */ /* 0x001e240000001000 */
[----:B0-----:R-:W-:-:S06]  /*0110*/  VIADD R2, R4, 0xffffffe ;  /* 0x0ffffffe04027836 */ /* 0x001fcc0000000000 */
[----:B------:R0:W1:Y:S02]  /*0120*/  F2I.FTZ.U32.TRUNC.NTZ R3, R2 ;  /* 0x0000000200037305 */ /* 0x000064000021f000 */
[----:B0-----:R-:W-:Y:S02]  /*0130*/  HFMA2 R2, -RZ, RZ, 0, 0 ;  /* 0x00000000ff027431 */ /* 0x001fe400000001ff */
[----:B-1----:R-:W-:-:S04]  /*0140*/  IMAD.MOV R5, RZ, RZ, -R3 ;  /* 0x000000ffff057224 */ /* 0x002fc800078e0a03 */
[----:B------:R-:W-:-:S04]  /*0150*/  IMAD R5, R5, UR6, RZ ;  /* 0x0000000605057c24 */ /* 0x000fc8000f8e02ff */
[----:B------:R-:W-:-:S06]  /*0160*/  IMAD.HI.U32 R3, R3, R5, R2 ;  /* 0x0000000503037227 */ /* 0x000fcc00078e0002 */
[----:B------:R-:W-:-:S04]  /*0170*/  IMAD.HI.U32 R2, R3, R0, RZ ;  /* 0x0000000003027227 */ /* 0x000fc800078e00ff */
[----:B------:R-:W-:-:S04]  /*0180*/  IMAD.MOV R3, RZ, RZ, -R2 ;  /* 0x000000ffff037224 */ /* 0x000fc800078e0a02 */
[----:B------:R-:W-:-:S05]  /*0190*/  IMAD R3, R3, UR6, R0 ;  /* 0x0000000603037c24 */ /* 0x000fca000f8e0200 */
[----:B------:R-:W-:-:S13]  /*01a0*/  ISETP.GE.U32.AND P0, PT, R3, UR6, PT ;  /* 0x0000000603007c0c */ /* 0x000fda000bf06070 */
[----:B------:R-:W-:Y:S01]  /*01b0*/  @P0 VIADD R3, R3, -UR6 ;  /* 0x8000000603030c36 */ /* 0x000fe20008000000 */
[----:B------:R-:W-:-:S04]  /*01c0*/  @P0 IADD3 R2, PT, PT, R2, 0x1, RZ ;  /* 0x0000000102020810 */ /* 0x000fc80007ffe0ff */
[----:B------:R-:W-:Y:S01]  /*01d0*/  ISETP.GE.U32.AND P1, PT, R3, UR6, PT ;  /* 0x0000000603007c0c */ /* 0x000fe2000bf26070 */
[----:B------:R-:W-:-:S12]  /*01e0*/  IMAD.MOV.U32 R3, RZ, RZ, RZ ;  /* 0x000000ffff037224 */ /* 0x000fd800078e00ff */
[----:B------:R-:W-:Y:S01]  /*01f0*/  @P1 VIADD R2, R2, 0x1 ;  /* 0x0000000102021836 */ /* 0x000fe20000000000 */
[----:B------:R-:W-:Y:S01]  /*0200*/  @!P2 LOP3.LUT R2, RZ, UR6, RZ, 0x33, !PT ;  /* 0x00000006ff02ac12 */ /* 0x000fe2000f8e33ff */
[----:B------:R-:W-:Y:S06]  /*0210*/  BRA `(.L_x_12) ;  /* 0x0000000000087947 */ /* 0x000fec0003800000 */
.L_x_11:
[----:B------:R-:W-:-:S07]  /*0220*/  MOV R4, 0x240 ;  /* 0x0000024000047802 */ /* 0x000fce0000000f00 */
[----:B------:R-:W-:Y:S05]  /*0230*/  CALL.REL.NOINC `($__internal_0_$__cuda_sm20_div_u64) ;  /* 0x0000000000287944 */ /* 0x000fea0003c00000 */
.L_x_12:
[----:B------:R-:W0:Y:S02]  /*0240*/  LDCU.128 UR8, c[0x0][0x380] ;  /* 0x00007000ff0877ac */ /* 0x000e240008000c00 */
[----:B0-----:R-:W-:Y:S02]  /*0250*/  LEA R6, P0, R2, UR10, 0x2 ;  /* 0x0000000a02067c11 */ /* 0x001fe4000f8010ff */
[----:B------:R-:W-:Y:S02]  /*0260*/  LEA R4, P1, R0, UR8, 0x2 ;  /* 0x0000000800047c11 */ /* 0x000fe4000f8210ff */
[----:B------:R-:W-:Y:S02]  /*0270*/  LEA.HI.X R7, R2, UR11, R3, 0x2, P0 ;  /* 0x0000000b02077c11 */ /* 0x000fe400080f1403 */
[----:B------:R-:W-:-:S03]  /*0280*/  LEA.HI.X R5, R0, UR9, RZ, 0x2, P1 ;  /* 0x0000000900057c11 */ /* 0x000fc600088f14ff */
[----:B------:R-:W2:Y:S04]  /*0290*/  LDG.E R6, desc[UR4][R6.64] ;  /* 0x0000000406067981 */ /* 0x000ea8000c1e1900 */
[----:B------:R-:W2:Y:S02]  /*02a0*/  LDG.E R3, desc[UR4][R4.64] ;  /* 0x0000000404037981 */ /* 0x000ea4000c1e1900 */
[----:B--2---:R-:W-:-:S05]  /*02b0*/  FADD R3, -R6, R3 ;  /* 0x0000000306037221 */ /* 0x004fca0000000100 */
[----:B------:R-:W-:Y:S01]  /*02c0*/  STG.E desc[UR4][R4.64], R3 ;  /* 0x0000000304007986 */ /* 0x000fe2000c101904 */
[----:B------:R-:W-:Y:S05]  /*02d0*/  EXIT ;  /* 0x000000000000794d */ /* 0x000fea0003800000 */
        .weak           $__internal_0_$__cuda_sm20_div_u64
        .type           $__internal_0_$__cuda_sm20_div_u64,@function
        .size           $__internal_0_$__cuda_sm20_div_u64,(.L_x_52 - $__internal_0_$__cuda_sm20_div_u64)
$__internal_0_$__cuda_sm20_div_u64:
[----:B------:R-:W0:Y:S01]  /*02e0*/  LDCU.64 UR6, c[0x0][0x398] ;  /* 0x00007300ff0677ac */ /* 0x000e220008000a00 */
[----:B------:R-:W1:Y:S01]  /*02f0*/  LDC.64 R2, c[0x0][0x398] ;  /* 0x0000e600ff027b82 */ /* 0x000e620000000a00 */
[----:B0-----:R-:W0:Y:S08]  /*0300*/  I2F.U64.RP R5, UR6 ;  /* 0x0000000600057d12 */ /* 0x001e300008309000 */
[----:B0-----:R-:W0:Y:S02]  /*0310*/  MUFU.RCP R5, R5 ;  /* 0x0000000500057308 */ /* 0x001e240000001000 */
[----:B0-----:R-:W-:-:S06]  /*0320*/  IADD3 R6, PT, PT, R5, 0x1ffffffe, RZ ;  /* 0x1ffffffe05067810 */ /* 0x001fcc0007ffe0ff */
[----:B------:R-:W1:Y:S02]  /*0330*/  F2I.U64.TRUNC R6, R6 ;  /* 0x0000000600067311 */ /* 0x000e64000020d800 */
[----:B-1----:R-:W-:-:S04]  /*0340*/  IMAD.WIDE.U32 R8, R6, R2, RZ ;  /* 0x0000000206087225 */ /* 0x002fc800078e00ff */
[----:B------:R-:W-:Y:S01]  /*0350*/  IMAD R9, R6, R3, R9 ;  /* 0x0000000306097224 */ /* 0x000fe200078e0209 */
[----:B------:R-:W-:-:S03]  /*0360*/  IADD3 R11, P0, PT, RZ, -R8, RZ ;  /* 0x80000008ff0b7210 */ /* 0x000fc60007f1e0ff */
[----:B------:R-:W-:Y:S02]  /*0370*/  IMAD R9, R7, R2, R9 ;  /* 0x0000000207097224 */ /* 0x000fe400078e0209 */
[----:B------:R-:W-:-:S04]  /*0380*/  IMAD.HI.U32 R8, R6, R11, RZ ;  /* 0x0000000b06087227 */ /* 0x000fc800078e00ff */
[----:B------:R-:W-:Y:S02]  /*0390*/  IMAD.X R13, RZ, RZ, ~R9, P0 ;  /* 0x000000ffff0d7224 */ /* 0x000fe400000e0e09 */
[----:B------:R-:W-:Y:S02]  /*03a0*/  IMAD.MOV.U32 R9, RZ, RZ, R6 ;  /* 0x000000ffff097224 */ /* 0x000fe400078e0006 */
[-C--:B------:R-:W-:Y:S02]  /*03b0*/  IMAD R15, R7, R13.reuse, RZ ;  /* 0x0000000d070f7224 */ /* 0x080fe400078e02ff */
[----:B------:R-:W-:-:S04]  /*03c0*/  IMAD.WIDE.U32 R8, P0, R6, R13, R8 ;  /* 0x0000000d06087225 */ /* 0x000fc80007800008 */
[----:B------:R-:W-:-:S04]  /*03d0*/  IMAD.HI.U32 R5, R7, R13, RZ ;  /* 0x0000000d07057227 */ /* 0x000fc800078e00ff */
[----:B------:R-:W-:Y:S01]  /*03e0*/  IMAD.HI.U32 R8, P1, R7, R11, R8 ;  /* 0x0000000b07087227 */ /* 0x000fe20007820008 */
[----:B------:R-:W-:-:S04]  /*03f0*/  IADD3.X R5, PT, PT, R5, R7, RZ, P0, !PT ;  /* 0x0000000705057210 */ /* 0x000fc800007fe4ff */
[----:B------:R-:W-:-:S04]  /*0400*/  IADD3 R9, P2, PT, R15, R8, RZ ;  /* 0x000000080f097210 */ /* 0x000fc80007f5e0ff */
[----:B------:R-:W-:Y:S01]  /*0410*/  IADD3.X R5, PT, PT, RZ, RZ, R5, P2, P1 ;  /* 0x000000ffff057210 */ /* 0x000fe200017e2405 */
[----:B------:R-:W-:-:S04]  /*0420*/  IMAD.WIDE.U32 R6, R9, R2, RZ ;  /* 0x0000000209067225 */ /* 0x000fc800078e00ff */
[----:B------:R-:W-:Y:S01]  /*0430*/  IMAD R7, R9, R3, R7 ;  /* 0x0000000309077224 */ /* 0x000fe200078e0207 */
[----:B------:R-:W-:-:S03]  /*0440*/  IADD3 R11, P0, PT, RZ, -R6, RZ ;  /* 0x80000006ff0b7210 */ /* 0x000fc60007f1e0ff */
[----:B------:R-:W-:Y:S02]  /*0450*/  IMAD R7, R5, R2, R7 ;  /* 0x0000000205077224 */ /* 0x000fe400078e0207 */
[----:B------:R-:W-:-:S04]  /*0460*/  IMAD.HI.U32 R8, R9, R11, RZ ;  /* 0x0000000b09087227 */ /* 0x000fc800078e00ff */
[----:B------:R-:W-:Y:S01]  /*0470*/  IMAD.X R6, RZ, RZ, ~R7, P0 ;  /* 0x000000ffff067224 */ /* 0x000fe200000e0e07 */
[----:B------:R-:W-:-:S03]  /*0480*/  MOV R7, RZ ;  /* 0x000000ff00077202 */ /* 0x000fc60000000f00 */
[----:B------:R-:W-:-:S04]  /*0490*/  IMAD.WIDE.U32 R8, P0, R9, R6, R8 ;  /* 0x0000000609087225 */ /* 0x000fc80007800008 */
[C---:B------:R-:W-:Y:S02]  /*04a0*/  IMAD R10, R5.reuse, R6, RZ ;  /* 0x00000006050a7224 */ /* 0x040fe400078e02ff */
[----:B------:R-:W-:-:S04]  /*04b0*/  IMAD.HI.U32 R9, P1, R5, R11, R8 ;  /* 0x0000000b05097227 */ /* 0x000fc80007820008 */
[----:B------:R-:W-:Y:S01]  /*04c0*/  IMAD.HI.U32 R8, R5, R6, RZ ;  /* 0x0000000605087227 */ /* 0x000fe200078e00ff */
[----:B------:R-:W-:-:S03]  /*04d0*/  IADD3 R9, P2, PT, R10, R9, RZ ;  /* 0x000000090a097210 */ /* 0x000fc60007f5e0ff */
[----:B------:R-:W-:Y:S02]  /*04e0*/  IMAD.X R5, R8, 0x1, R5, P0 ;  /* 0x0000000108057824 */ /* 0x000fe400000e0605 */
[----:B------:R-:W-:-:S03]  /*04f0*/  IMAD.HI.U32 R6, R9, R0, RZ ;  /* 0x0000000009067227 */ /* 0x000fc600078e00ff */
[----:B------:R-:W-:Y:S01]  /*0500*/  IADD3.X R5, PT, PT, RZ, RZ, R5, P2, P1 ;  /* 0x000000ffff057210 */ /* 0x000fe200017e2405 */
[----:B------:R-:W-:-:S04]  /*0510*/  IMAD.WIDE.U32 R6, RZ, R9, R6 ;  /* 0x00000009ff067225 */ /* 0x000fc800078e0006 */
[----:B------:R-:W-:-:S05]  /*0520*/  IMAD.HI.U32 R5, P0, R5, R0, R6 ;  /* 0x0000000005057227 */ /* 0x000fca0007800006 */
[----:B------:R-:W-:Y:S01]  /*0530*/  IADD3 R9, P1, PT, RZ, R5, RZ ;  /* 0x00000005ff097210 */ /* 0x000fe20007f3e0ff */
[----:B------:R-:W-:-:S04]  /*0540*/  IMAD.X R5, RZ, RZ, RZ, P0 ;  /* 0x000000ffff057224 */ /* 0x000fc800000e06ff */
[----:B------:R-:W-:-:S04]  /*0550*/  IMAD.WIDE.U32 R6, R9, R2, RZ ;  /* 0x0000000209067225 */ /* 0x000fc800078e00ff */
[----:B------:R-:W-:Y:S01]  /*0560*/  IMAD.X R5, RZ, RZ, R5, P1 ;  /* 0x000000ffff057224 */ /* 0x000fe200008e0605 */
[----:B------:R-:W-:Y:S01]  /*0570*/  IADD3 R13, P1, PT, -R6, R0, RZ ;  /* 0x00000000060d7210 */ /* 0x000fe20007f3e1ff */
[----:B------:R-:W-:-:S03]  /*0580*/  IMAD R7, R9, R3, R7 ;  /* 0x0000000309077224 */ /* 0x000fc600078e0207 */
[-C--:B------:R-:W-:Y:S01]  /*0590*/  ISETP.GE.U32.AND P0, PT, R13, R2.reuse, PT ;  /* 0x000000020d00720c */ /* 0x080fe20003f06070 */
[-C--:B------:R-:W-:Y:S01]  /*05a0*/  IMAD R7, R5, R2.reuse, R7 ;  /* 0x0000000205077224 */ /* 0x080fe200078e0207 */
[----:B------:R-:W-:-:S04]  /*05b0*/  IADD3 R11, P2, PT, R13, -R2, RZ ;  /* 0x800000020d0b7210 */ /* 0x000fc80007f5e0ff */
[----:B------:R-:W-:Y:S02]  /*05c0*/  IADD3.X R12, PT, PT, RZ, ~R7, RZ, P1, !PT ;  /* 0x80000007ff0c7210 */ /* 0x000fe40000ffe4ff */
[----:B------:R-:W-:Y:S02]  /*05d0*/  IADD3 R8, P1, PT, R9, 0x1, RZ ;  /* 0x0000000109087810 */ /* 0x000fe40007f3e0ff */
[C---:B------:R-:W-:Y:S01]  /*05e0*/  ISETP.GE.U32.AND.EX P0, PT, R12.reuse, R3, PT, P0 ;  /* 0x000000030c00720c */ /* 0x040fe20003f06100 */
[----:B------:R-:W-:Y:S01]  /*05f0*/  IMAD.X R10, R12, 0x1, ~R3, P2 ;  /* 0x000000010c0a7824 */ /* 0x000fe200010e0e03 */
[----:B------:R-:W-:Y:S02]  /*0600*/  IADD3.X R6, PT, PT, RZ, R5, RZ, P1, !PT ;  /* 0x00000005ff067210 */ /* 0x000fe40000ffe4ff */
[----:B------:R-:W-:Y:S02]  /*0610*/  SEL R11, R11, R13, P0 ;  /* 0x0000000d0b0b7207 */ /* 0x000fe40000000000 */
[----:B------:R-:W-:-:S02]  /*0620*/  SEL R8, R8, R9, P0 ;  /* 0x0000000908087207 */ /* 0x000fc40000000000 */
[----:B------:R-:W-:Y:S02]  /*0630*/  SEL R10, R10, R12, P0 ;  /* 0x0000000c0a0a7207 */ /* 0x000fe40000000000 */
[----:B------:R-:W-:Y:S02]  /*0640*/  SEL R7, R6, R5, P0 ;  /* 0x0000000506077207 */ /* 0x000fe40000000000 */
[----:B------:R-:W-:Y:S02]  /*0650*/  ISETP.GE.U32.AND P0, PT, R11, R2, PT ;  /* 0x000000020b00720c */ /* 0x000fe40003f06070 */
[----:B------:R-:W-:Y:S02]  /*0660*/  IADD3 R5, P2, PT, R8, 0x1, RZ ;  /* 0x0000000108057810 */ /* 0x000fe40007f5e0ff */
[----:B------:R-:W-:Y:S02]  /*0670*/  ISETP.GE.U32.AND.EX P0, PT, R10, R3, PT, P0 ;  /* 0x000000030a00720c */ /* 0x000fe40003f06100 */
[----:B------:R-:W-:Y:S01]  /*0680*/  ISETP.NE.U32.AND P1, PT, R2, RZ, PT ;  /* 0x000000ff0200720c */ /* 0x000fe20003f25070 */
[----:B------:R-:W-:Y:S01]  /*0690*/  IMAD.X R6, RZ, RZ, R7, P2 ;  /* 0x000000ffff067224 */ /* 0x000fe200010e0607 */
[----:B------:R-:W-:Y:S01]  /*06a0*/  SEL R2, R5, R8, P0 ;  /* 0x0000000805027207 */ /* 0x000fe20000000000 */
[----:B------:R-:W-:Y:S01]  /*06b0*/  HFMA2 R5, -RZ, RZ, 0, 0 ;  /* 0x00000000ff057431 */ /* 0x000fe200000001ff */
[----:B------:R-:W-:-:S02]  /*06c0*/  ISETP.NE.AND.EX P1, PT, R3, RZ, PT, P1 ;  /* 0x000000ff0300720c */ /* 0x000fc40003f25310 */
[----:B------:R-:W-:Y:S02]  /*06d0*/  SEL R3, R6, R7, P0 ;  /* 0x0000000706037207 */ /* 0x000fe40000000000 */
[----:B------:R-:W-:Y:S02]  /*06e0*/  SEL R2, R2, 0xffffffff, P1 ;  /* 0xffffffff02027807 */ /* 0x000fe40000800000 */
[----:B------:R-:W-:Y:S01]  /*06f0*/  SEL R3, R3, 0xffffffff, P1 ;  /* 0xffffffff03037807 */ /* 0x000fe20000800000 */
[----:B------:R-:W-:Y:S06]  /*0700*/  RET.REL.NODEC R4 `(subChunks) ;  /* 0xfffffff8043c7950 */ /* 0x000fec0003c3ffff */
.L_x_13:
        /* <DEDUP_REMOVED lines=15> */
.L_x_52:


//--------------------- .text.addChunks           --------------------------
	.section	.text.addChunks,"ax",@progbits
	.align	128
        .global         addChunks
        .type           addChunks,@function
        .size           addChunks,(.L_x_53 - addChunks)
        .other          addChunks,@"STO_CUDA_ENTRY STV_DEFAULT"
addChunks:
.text.addChunks:
        /* <DEDUP_REMOVED lines=34> */
.L_x_14:
[----:B------:R-:W-:-:S07]  /*0220*/  MOV R4, 0x240 ;  /* 0x0000024000047802 */ /* 0x000fce0000000f00 */
[----:B------:R-:W-:Y:S05]  /*0230*/  CALL.REL.NOINC `($__internal_1_$__cuda_sm20_div_u64) ;  /* 0x0000000000287944 */ /* 0x000fea0003c00000 */
.L_x_15:
[----:B------:R-:W0:Y:S02]  /*0240*/  LDCU.128 UR8, c[0x0][0x380] ;  /* 0x00007000ff0877ac */ /* 0x000e240008000c00 */
[----:B0-----:R-:W-:Y:S02]  /*0250*/  LEA R6, P0, R2, UR10, 0x2 ;  /* 0x0000000a02067c11 */ /* 0x001fe4000f8010ff */
[----:B------:R-:W-:Y:S02]  /*0260*/  LEA R4, P1, R0, UR8, 0x2 ;  /* 0x0000000800047c11 */ /* 0x000fe4000f8210ff */
[----:B------:R-:W-:Y:S02]  /*0270*/  LEA.HI.X R7, R2, UR11, R3, 0x2, P0 ;  /* 0x0000000b02077c11 */ /* 0x000fe400080f1403 */
[----:B------:R-:W-:-:S03]  /*0280*/  LEA.HI.X R5, R0, UR9, RZ, 0x2, P1 ;  /* 0x0000000900057c11 */ /* 0x000fc600088f14ff */
[----:B------:R-:W2:Y:S04]  /*0290*/  LDG.E R6, desc[UR4][R6.64] ;  /* 0x0000000406067981 */ /* 0x000ea8000c1e1900 */
[----:B------:R-:W2:Y:S02]  /*02a0*/  LDG.E R3, desc[UR4][R4.64] ;  /* 0x0000000404037981 */ /* 0x000ea4000c1e1900 */
[----:B--2---:R-:W-:-:S05]  /*02b0*/  FADD R3, R6, R3 ;  /* 0x0000000306037221 */ /* 0x004fca0000000000 */
[----:B------:R-:W-:Y:S01]  /*02c0*/  STG.E desc[UR4][R4.64], R3 ;  /* 0x0000000304007986 */ /* 0x000fe2000c101904 */
[----:B------:R-:W-:Y:S05]  /*02d0*/  EXIT ;  /* 0x000000000000794d */ /* 0x000fea0003800000 */
        .weak           $__internal_1_$__cuda_sm20_div_u64
        .type           $__internal_1_$__cuda_sm20_div_u64,@function
        .size           $__internal_1_$__cuda_sm20_div_u64,(.L_x_53 - $__internal_1_$__cuda_sm20_div_u64)
$__internal_1_$__cuda_sm20_div_u64:
        /* <DEDUP_REMOVED lines=66> */
[----:B------:R-:W-:Y:S06]  /*0700*/  RET.REL.NODEC R4 `(addChunks) ;  /* 0xfffffff8043c7950 */ /* 0x000fec0003c3ffff */
.L_x_16:
        /* <DEDUP_REMOVED lines=15> */
.L_x_53:


//--------------------- .text.addScaler           --------------------------
	.section	.text.addScaler,"ax",@progbits
	.align	128
        .global         addScaler
        .type           addScaler,@function
        .size           addScaler,(.L_x_64 - addScaler)
        .other          addScaler,@"STO_CUDA_ENTRY STV_DEFAULT"
addScaler:
.text.addScaler:
        /* <DEDUP_REMOVED lines=15> */
[----:B0-----:R-:W-:-:S05]  /*00f0*/  FADD R5, R0, UR6 ;  /* 0x0000000600057e21 */ /* 0x001fca0008000000 */
[----:B------:R-:W-:Y:S01]  /*0100*/  STG.E desc[UR4][R2.64], R5 ;  /* 0x0000000502007986 */ /* 0x000fe2000c101904 */
[----:B------:R-:W-:Y:S05]  /*0110*/  EXIT ;  /* 0x000000000000794d */ /* 0x000fea0003800000 */
.L_x_17:
        /* <DEDUP_REMOVED lines=14> */
.L_x_64:


//--------------------- .text.scaleRepeatedPow2   --------------------------
	.section	.text.scaleRepeatedPow2,"ax",@progbits
	.align	128
        .global         scaleRepeatedPow2
        .type           scaleRepeatedPow2,@function
        .size           scaleRepeatedPow2,(.L_x_65 - scaleRepeatedPow2)
        .other          scaleRepeatedPow2,@"STO_CUDA_ENTRY STV_DEFAULT"
scaleRepeatedPow2:
.text.scaleRepeatedPow2:
        /* <DEDUP_REMOVED lines=10> */
[----:B------:R-:W1:Y:S01]  /*00a0*/  LDCU.128 UR8, c[0x0][0x380] ;  /* 0x00007000ff0877ac */ /* 0x000e620008000c00 */
[----:B------:R-:W2:Y:S01]  /*00b0*/  LDCU.64 UR4, c[0x0][0x358] ;  /* 0x00006b00ff0477ac */ /* 0x000ea20008000a00 */
[C---:B0-----:R-:W-:Y:S02]  /*00c0*/  LOP3.LUT R5, R0.reuse, UR6, RZ, 0xc0, !PT ;  /* 0x0000000600057c12 */ /* 0x041fe4000f8ec0ff */
[C---:B-1----:R-:W-:Y:S02]  /*00d0*/  LEA R2, P1, R0.reuse, UR8, 0x2 ;  /* 0x0000000800027c11 */ /* 0x042fe4000f8210ff */
[C---:B------:R-:W-:Y:S02]  /*00e0*/  LEA R4, P0, R5.reuse, UR10, 0x2 ;  /* 0x0000000a05047c11 */ /* 0x040fe4000f8010ff */
[----:B------:R-:W-:Y:S02]  /*00f0*/  LEA.HI.X R3, R0, UR9, RZ, 0x2, P1 ;  /* 0x0000000900037c11 */ /* 0x000fe400088f14ff */
[----:B------:R-:W-:-:S03]  /*0100*/  LEA.HI.X R5, R5, UR11, RZ, 0x2, P0 ;  /* 0x0000000b05057c11 */ /* 0x000fc600080f14ff */
[----:B--2---:R-:W2:Y:S04]  /*0110*/  LDG.E R7, desc[UR4][R2.64] ;  /* 0x0000000402077981 */ /* 0x004ea8000c1e1900 */
[----:B------:R-:W2:Y:S02]  /*0120*/  LDG.E R4, desc[UR4][R4.64] ;  /* 0x0000000404047981 */ /* 0x000ea4000c1e1900 */
[----:B--2---:R-:W-:-:S05]  /*0130*/  FMUL R7, R4, R7 ;  /* 0x0000000704077220 */ /* 0x004fca0000400000 */
[----:B------:R-:W-:Y:S01]  /*0140*/  STG.E desc[UR4][R2.64], R7 ;  /* 0x0000000702007986 */ /* 0x000fe2000c101904 */
[----:B------:R-:W-:Y:S05]  /*0150*/  EXIT ;  /* 0x000000000000794d */ /* 0x000fea0003800000 */
.L_x_18:
        /* <DEDUP_REMOVED lines=10> */
.L_x_65:


//--------------------- .text.scaleRepeated       --------------------------
	.section	.text.scaleRepeated,"ax",@progbits
	.align	128
        .global         scaleRepeated
        .type           scaleRepeated,@function
        .size           scaleRepeated,(.L_x_54 - scaleRepeated)
        .other          scaleRepeated,@"STO_CUDA_ENTRY STV_DEFAULT"
scaleRepeated:
.text.scaleRepeated:
        /* <DEDUP_REMOVED lines=25> */
[----:B------:R-:W-:Y:S02]  /*0190*/  IMAD R5, R3, UR6, R0 ;  /* 0x0000000603057c24 */ /* 0x000fe4000f8e0200 */
[----:B------:R-:W-:-:S03]  /*01a0*/  IMAD.MOV.U32 R3, RZ, RZ, RZ ;  /* 0x000000ffff037224 */ /* 0x000fc600078e00ff */
[----:B------:R-:W-:-:S13]  /*01b0*/  ISETP.GE.U32.AND P0, PT, R5, UR6, PT ;  /* 0x0000000605007c0c */ /* 0x000fda000bf06070 */
[----:B------:R-:W-:-:S05]  /*01c0*/  @P0 VIADD R5, R5, -UR6 ;  /* 0x8000000605050c36 */ /* 0x000fca0008000000 */
[----:B------:R-:W-:-:S13]  /*01d0*/  ISETP.GE.U32.AND P0, PT, R5, UR6, PT ;  /* 0x0000000605007c0c */ /* 0x000fda000bf06070 */
[----:B------:R-:W-:Y:S02]  /*01e0*/  @P0 IADD3 R5, PT, PT, R5, -UR6, RZ ;  /* 0x8000000605050c10 */ /* 0x000fe4000fffe0ff */
[----:B------:R-:W-:-:S05]  /*01f0*/  @!P1 LOP3.LUT R5, RZ, UR6, RZ, 0x33, !PT ;  /* 0x00000006ff059c12 */ /* 0x000fca000f8e33ff */
[----:B------:R-:W-:Y:S01]  /*0200*/  IMAD.MOV.U32 R2, RZ, RZ, R5 ;  /* 0x000000ffff027224 */ /* 0x000fe200078e0005 */
[----:B------:R-:W-:Y:S06]  /*0210*/  BRA `(.L_x_20) ;  /* 0x0000000000087947 */ /* 0x000fec0003800000 */
.L_x_19:
[----:B------:R-:W-:-:S07]  /*0220*/  MOV R4, 0x240 ;  /* 0x0000024000047802 */ /* 0x000fce0000000f00 */
[----:B------:R-:W-:Y:S05]  /*0230*/  CALL.REL.NOINC `($__internal_2_$__cuda_sm20_rem_u64) ;  /* 0x0000000000287944 */ /* 0x000fea0003c00000 */
.L_x_20:
[----:B------:R-:W0:Y:S02]  /*0240*/  LDCU.128 UR8, c[0x0][0x380] ;  /* 0x00007000ff0877ac */ /* 0x000e240008000c00 */
[----:B0-----:R-:W-:Y:S02]  /*0250*/  LEA R6, P0, R2, UR10, 0x2 ;  /* 0x0000000a02067c11 */ /* 0x001fe4000f8010ff */
[----:B------:R-:W-:Y:S02]  /*0260*/  LEA R4, P1, R0, UR8, 0x2 ;  /* 0x0000000800047c11 */ /* 0x000fe4000f8210ff */
[----:B------:R-:W-:Y:S02]  /*0270*/  LEA.HI.X R7, R2, UR11, R3, 0x2, P0 ;  /* 0x0000000b02077c11 */ /* 0x000fe400080f1403 */
[----:B------:R-:W-:-:S03]  /*0280*/  LEA.HI.X R5, R0, UR9, RZ, 0x2, P1 ;  /* 0x0000000900057c11 */ /* 0x000fc600088f14ff */
[----:B------:R-:W2:Y:S04]  /*0290*/  LDG.E R6, desc[UR4][R6.64] ;  /* 0x0000000406067981 */ /* 0x000ea8000c1e1900 */
[----:B------:R-:W2:Y:S02]  /*02a0*/  LDG.E R3, desc[UR4][R4.64] ;  /* 0x0000000404037981 */ /* 0x000ea4000c1e1900 */
[----:B--2---:R-:W-:-:S05]  /*02b0*/  FMUL R3, R6, R3 ;  /* 0x0000000306037220 */ /* 0x004fca0000400000 */
[----:B------:R-:W-:Y:S01]  /*02c0*/  STG.E desc[UR4][R4.64], R3 ;  /* 0x0000000304007986 */ /* 0x000fe2000c101904 */
[----:B------:R-:W-:Y:S05]  /*02d0*/  EXIT ;  /* 0x000000000000794d */ /* 0x000fea0003800000 */
        .weak           $__internal_2_$__cuda_sm20_rem_u64
        .type           $__internal_2_$__cuda_sm20_rem_u64,@function
        .size           $__internal_2_$__cuda_sm20_rem_u64,(.L_x_54 - $__internal_2_$__cuda_sm20_rem_u64)
$__internal_2_$__cuda_sm20_rem_u64:
        /* <DEDUP_REMOVED lines=11> */
[----:B------:R-:W-:Y:S01]  /*0390*/  IMAD.X R13, RZ, RZ, ~R9, P0 ;  /* 0x000000ffff0d7224 */ /* 0x000fe200000e0e09 */
[----:B------:R-:W-:-:S03]  /*03a0*/  MOV R9, R6 ;  /* 0x0000000600097202 */ /* 0x000fc60000000f00 */
[-C--:B------:R-:W-:Y:S02]  /*03b0*/  IMAD R15, R7, R13.reuse, RZ ;  /* 0x0000000d070f7224 */ /* 0x080fe400078e02ff */
[----:B------:R-:W-:-:S04]  /*03c0*/  IMAD.WIDE.U32 R8, P0, R6, R13, R8 ;  /* 0x0000000d06087225 */ /* 0x000fc80007800008 */
[----:B------:R-:W-:-:S04]  /*03d0*/  IMAD.HI.U32 R5, R7, R13, RZ ;  /* 0x0000000d07057227 */ /* 0x000fc800078e00ff */
[----:B------:R-:W-:-:S04]  /*03e0*/  IMAD.HI.U32 R8, P1, R7, R11, R8 ;  /* 0x0000000b07087227 */ /* 0x000fc80007820008 */
[----:B------:R-:W-:Y:S01]  /*03f0*/  IMAD.X R5, R5, 0x1, R7, P0 ;  /* 0x0000000105057824 */ /* 0x000fe200000e0607 */
[----:B------:R-:W-:-:S04]  /*0400*/  IADD3 R9, P2, PT, R15, R8, RZ ;  /* 0x000000080f097210 */ /* 0x000fc80007f5e0ff */
[----:B------:R-:W-:Y:S01]  /*0410*/  IADD3.X R5, PT, PT, RZ, RZ, R5, P2, P1 ;  /* 0x000000ffff057210 */ /* 0x000fe200017e2405 */
[----:B------:R-:W-:-:S04]  /*0420*/  IMAD.WIDE.U32 R6, R9, R2, RZ ;  /* 0x0000000209067225 */ /* 0x000fc800078e00ff */
[----:B------:R-:W-:Y:S01]  /*0430*/  IMAD R7, R9, R3, R7 ;  /* 0x0000000309077224 */ /* 0x000fe200078e0207 */
[----:B------:R-:W-:-:S03]  /*0440*/  IADD3 R11, P0, PT, RZ, -R6, RZ ;  /* 0x80000006ff0b7210 */ /* 0x000fc60007f1e0ff */
[----:B------:R-:W-:Y:S02]  /*0450*/  IMAD R7, R5, R2, R7 ;  /* 0x0000000205077224 */ /* 0x000fe400078e0207 */
[----:B------:R-:W-:-:S03]  /*0460*/  IMAD.HI.U32 R8, R9, R11, RZ ;  /* 0x0000000b09087227 */ /* 0x000fc600078e00ff */
[----:B------:R-:W-:Y:S01]  /*0470*/  IADD3.X R6, PT, PT, RZ, ~R7, RZ, P0, !PT ;  /* 0x80000007ff067210 */ /* 0x000fe200007fe4ff */
[----:B------:R-:W-:-:S04]  /*0480*/  HFMA2 R7, -RZ, RZ, 0, 0 ;  /* 0x00000000ff077431 */ /* 0x000fc800000001ff */
        /* <DEDUP_REMOVED lines=12> */
[----:B------:R-:W-:Y:S01]  /*0550*/  IMAD.WIDE.U32 R6, R9, R2, RZ ;  /* 0x0000000209067225 */ /* 0x000fe200078e00ff */
[----:B------:R-:W-:-:S03]  /*0560*/  IADD3.X R5, PT, PT, RZ, R5, RZ, P1, !PT ;  /* 0x00000005ff057210 */ /* 0x000fc60000ffe4ff */
[----:B------:R-:W-:Y:S01]  /*0570*/  IMAD R9, R9, R3, R7 ;  /* 0x0000000309097224 */ /* 0x000fe200078e0207 */
[----:B------:R-:W-:-:S03]  /*0580*/  IADD3 R11, P1, PT, -R6, R0, RZ ;  /* 0x00000000060b7210 */ /* 0x000fc60007f3e1ff */
[-C--:B------:R-:W-:Y:S01]  /*0590*/  IMAD R5, R5, R2.reuse, R9 ;  /* 0x0000000205057224 */ /* 0x080fe200078e0209 */
[----:B------:R-:W-:-:S03]  /*05a0*/  ISETP.GE.U32.AND P0, PT, R11, R2, PT ;  /* 0x000000020b00720c */ /* 0x000fc60003f06070 */
[----:B------:R-:W-:Y:S01]  /*05b0*/  IMAD.X R6, RZ, RZ, ~R5, P1 ;  /* 0x000000ffff067224 */ /* 0x000fe200008e0e05 */
[----:B------:R-:W-:-:S04]  /*05c0*/  IADD3 R7, P1, PT, R11, -R2, RZ ;  /* 0x800000020b077210 */ /* 0x000fc80007f3e0ff */
[CC--:B------:R-:W-:Y:S02]  /*05d0*/  ISETP.GE.U32.AND.EX P0, PT, R6.reuse, R3.reuse, PT, P0 ;  /* 0x000000030600720c */ /* 0x0c0fe40003f06100 */
[----:B------:R-:W-:Y:S02]  /*05e0*/  IADD3.X R8, PT, PT, R6, ~R3, RZ, P1, !PT ;  /* 0x8000000306087210 */ /* 0x000fe40000ffe4ff */
[----:B------:R-:W-:Y:S02]  /*05f0*/  SEL R7, R7, R11, P0 ;  /* 0x0000000b07077207 */ /* 0x000fe40000000000 */
[----:B------:R-:W-:Y:S02]  /*0600*/  SEL R8, R8, R6, P0 ;  /* 0x0000000608087207 */ /* 0x000fe40000000000 */
[CC--:B------:R-:W-:Y:S02]  /*0610*/  ISETP.GE.U32.AND P0, PT, R7.reuse, R2.reuse, PT ;  /* 0x000000020700720c */ /* 0x0c0fe40003f06070 */
[----:B------:R-:W-:-:S02]  /*0620*/  IADD3 R5, P2, PT, R7, -R2, RZ ;  /* 0x8000000207057210 */ /* 0x000fc40007f5e0ff */
[----:B------:R-:W-:Y:S02]  /*0630*/  ISETP.GE.U32.AND.EX P0, PT, R8, R3, PT, P0 ;  /* 0x000000030800720c */ /* 0x000fe40003f06100 */
[----:B------:R-:W-:Y:S01]  /*0640*/  ISETP.NE.U32.AND P1, PT, R2, RZ, PT ;  /* 0x000000ff0200720c */ /* 0x000fe20003f25070 */
[----:B------:R-:W-:Y:S01]  /*0650*/  IMAD.X R6, R8, 0x1, ~R3, P2 ;  /* 0x0000000108067824 */ /* 0x000fe200010e0e03 */
[----:B------:R-:W-:Y:S02]  /*0660*/  SEL R2, R5, R7, P0 ;  /* 0x0000000705027207 */ /* 0x000fe40000000000 */
[----:B------:R-:W-:Y:S02]  /*0670*/  MOV R5, 0x0 ;  /* 0x0000000000057802 */ /* 0x000fe40000000f00 */
[----:B------:R-:W-:Y:S02]  /*0680*/  ISETP.NE.AND.EX P1, PT, R3, RZ, PT, P1 ;  /* 0x000000ff0300720c */ /* 0x000fe40003f25310 */
[----:B------:R-:W-:-:S02]  /*0690*/  SEL R3, R6, R8, P0 ;  /* 0x0000000806037207 */ /* 0x000fc40000000000 */
[----:B------:R-:W-:Y:S02]  /*06a0*/  SEL R2, R2, 0xffffffff, P1 ;  /* 0xffffffff02027807 */ /* 0x000fe40000800000 */
[----:B------:R-:W-:Y:S01]  /*06b0*/  SEL R3, R3, 0xffffffff, P1 ;  /* 0xffffffff03037807 */ /* 0x000fe20000800000 */
[----:B------:R-:W-:Y:S06]  /*06c0*/  RET.REL.NODEC R4 `(scaleRepeated) ;  /* 0xfffffff8044c7950 */ /* 0x000fec0003c3ffff */
.L_x_21:
        /* <DEDUP_REMOVED lines=11> */
.L_x_54:


//--------------------- .text.addRepeatedPow2     --------------------------
	.section	.text.addRepeatedPow2,"ax",@progbits
	.align	128
        .global         addRepeatedPow2
        .type           addRepeatedPow2,@function
        .size           addRepeatedPow2,(.L_x_67 - addRepeatedPow2)
        .other          addRepeatedPow2,@"STO_CUDA_ENTRY STV_DEFAULT"
addRepeatedPow2:
.text.addRepeatedPow2:
        /* <DEDUP_REMOVED lines=19> */
[----:B--2---:R-:W-:-:S05]  /*0130*/  FADD R7, R4, R7 ;  /* 0x0000000704077221 */ /* 0x004fca0000000000 */
[----:B------:R-:W-:Y:S01]  /*0140*/  STG.E desc[UR4][R2.64], R7 ;  /* 0x0000000702007986 */ /* 0x000fe2000c101904 */
[----:B------:R-:W-:Y:S05]  /*0150*/  EXIT ;  /* 0x000000000000794d */ /* 0x000fea0003800000 */
.L_x_22:
        /* <DEDUP_REMOVED lines=10> */
.L_x_67:


//--------------------- .text.addRepeated         --------------------------
	.section	.text.addRepeated,"ax",@progbits
	.align	128
        .global         addRepeated
        .type           addRepeated,@function
        .size           addRepeated,(.L_x_55 - addRepeated)
        .other          addRepeated,@"STO_CUDA_ENTRY STV_DEFAULT"
addRepeated:
.text.addRepeated:
        /* <DEDUP_REMOVED lines=34> */
.L_x_23:
[----:B------:R-:W-:-:S07]  /*0220*/  MOV R4, 0x240 ;  /* 0x0000024000047802 */ /* 0x000fce0000000f00 */
[----:B------:R-:W-:Y:S05]  /*0230*/  CALL.REL.NOINC `($__internal_3_$__cuda_sm20_rem_u64) ;  /* 0x0000000000287944 */ /* 0x000fea0003c00000 */
.L_x_24:
        /* <DEDUP_REMOVED lines=10> */
        .weak           $__internal_3_$__cuda_sm20_rem_u64
        .type           $__internal_3_$__cuda_sm20_rem_u64,@function
        .size           $__internal_3_$__cuda_sm20_rem_u64,(.L_x_55 - $__internal_3_$__cuda_sm20_rem_u64)
$__internal_3_$__cuda_sm20_rem_u64:
        /* <DEDUP_REMOVED lines=62> */
[----:B------:R-:W-:Y:S06]  /*06c0*/  RET.REL.NODEC R4 `(addRepeated) ;  /* 0xfffffff8044c7950 */ /* 0x000fec0003c3ffff */
.L_x_25:
        /* <DEDUP_REMOVED lines=11> */
.L_x_55:


//--------------------- .text.uniformToBernoulli  --------------------------
	.section	.text.uniformToBernoulli,"ax",@progbits
	.align	128
        .global         uniformToBernoulli
        .type           uniformToBernoulli,@function
        .size           uniformToBernoulli,(.L_x_69 - uniformToBernoulli)
        .other          uniformToBernoulli,@"STO_CUDA_ENTRY STV_DEFAULT"
uniformToBernoulli:
.text.uniformToBernoulli:
        /* <DEDUP_REMOVED lines=13> */
[----:B-1----:R-:W2:Y:S02]  /*00d0*/  LDG.E R0, desc[UR4][R2.64] ;  /* 0x0000000402007981 */ /* 0x002ea4000c1e1900 */
[----:B--2---:R-:W-:-:S13]  /*00e0*/  FSETP.GT.AND P0, PT, R0, 0.5, PT ;  /* 0x3f0000000000780b */ /* 0x004fda0003f04000 */
[----:B------:R-:W-:-:S05]  /*00f0*/  @P0 IMAD.MOV.U32 R5, RZ, RZ, 0x3f800000 ;  /* 0x3f800000ff050424 */ /* 0x000fca00078e00ff */
[----:B------:R0:W-:Y:S01]  /*0100*/  @P0 STG.E desc[UR4][R2.64], R5 ;  /* 0x0000000502000986 */ /* 0x0001e2000c101904 */
[----:B------:R-:W-:Y:S05]  /*0110*/  @P0 EXIT ;  /* 0x000000000000094d */ /* 0x000fea0003800000 */
[----:B------:R-:W-:Y:S01]  /*0120*/  STG.E desc[UR4][R2.64], RZ ;  /* 0x000000ff02007986 */ /* 0x000fe2000c101904 */
[----:B------:R-:W-:Y:S05]  /*0130*/  EXIT ;  /* 0x000000000000794d */ /* 0x000fea0003800000 */
.L_x_26:
        /* <DEDUP_REMOVED lines=12> */
.L_x_69:


//--------------------- .text.shiftRandUniform    --------------------------
	.section	.text.shiftRandUniform,"ax",@progbits
	.align	128
        .global         shiftRandUniform
        .type           shiftRandUniform,@function
        .size           shiftRandUniform,(.L_x_70 - shiftRandUniform)
        .other          shiftRandUniform,@"STO_CUDA_ENTRY STV_DEFAULT"
shiftRandUniform:
.text.shiftRandUniform:
        /* <DEDUP_REMOVED lines=14> */
[----:B--2---:R-:W-:-:S13]  /*00e0*/  FSETP.NEU.AND P0, PT, R0, 1, PT ;  /* 0x3f8000000000780b */ /* 0x004fda0003f0d000 */
[----:B------:R-:W-:Y:S05]  /*00f0*/  @P0 EXIT ;  /* 0x000000000000094d */ /* 0x000fea0003800000 */
[----:B------:R-:W-:Y:S01]  /*0100*/  STG.E desc[UR4][R2.64], RZ ;  /* 0x000000ff02007986 */ /* 0x000fe2000c101904 */
[----:B------:R-:W-:Y:S05]  /*0110*/  EXIT ;  /* 0x000000000000794d */ /* 0x000fea0003800000 */
.L_x_27:
        /* <DEDUP_REMOVED lines=14> */
.L_x_70:


//--------------------- .text.clipPositive        --------------------------
	.section	.text.clipPositive,"ax",@progbits
	.align	128
        .global         clipPositive
        .type           clipPositive,@function
        .size           clipPositive,(.L_x_71 - clipPositive)
        .other          clipPositive,@"STO_CUDA_ENTRY STV_DEFAULT"
clipPositive:
.text.clipPositive:
        /* <DEDUP_REMOVED lines=14> */
[----:B--2---:R-:W-:-:S05]  /*00e0*/  FMNMX R5, RZ, R0, !PT ;  /* 0x00000000ff057209 */ /* 0x004fca0007800000 */
[----:B------:R-:W-:Y:S01]  /*00f0*/  STG.E desc[UR4][R2.64], R5 ;  /* 0x0000000502007986 */ /* 0x000fe2000c101904 */
[----:B------:R-:W-:Y:S05]  /*0100*/  EXIT ;  /* 0x000000000000794d */ /* 0x000fea0003800000 */
.L_x_28:
        /* <DEDUP_REMOVED lines=15> */
.L_x_71:


//--------------------- .text.sinElements         --------------------------
	.section	.text.sinElements,"ax",@progbits
	.align	128
        .global         sinElements
        .type           sinElements,@function
        .size           sinElements,(.L_x_72 - sinElements)
        .other          sinElements,@"STO_CUDA_ENTRY STV_DEFAULT"
sinElements:
.text.sinElements:
        /* <DEDUP_REMOVED lines=14> */
[----:B------:R-:W-:Y:S01]  /*00e0*/  BSSY.RECONVERGENT B0, `(.L_x_29) ;  /* 0x0000069000007945 */ /* 0x000fe20003800200 */
[C---:B--2---:R-:W-:Y:S01]  /*00f0*/  FMUL R4, R0.reuse, 0.63661974668502807617 ;  /* 0x3f22f98300047820 */ /* 0x044fe20000400000 */
[----:B------:R-:W-:-:S03]  /*0100*/  FSETP.GE.AND P0, PT, |R0|, 105615, PT ;  /* 0x47ce47800000780b */ /* 0x000fc60003f06200 */
[----:B------:R-:W0:Y:S02]  /*0110*/  F2I.NTZ R8, R4 ;  /* 0x0000000400087305 */ /* 0x000e240000203100 */
[----:B0-----:R-:W-:-:S05]  /*0120*/  I2FP.F32.S32 R5, R8 ;  /* 0x0000000800057245 */ /* 0x001fca0000201400 */
[----:B------:R-:W-:-:S04]  /*0130*/  FFMA R6, R5, -1.5707962512969970703, R0 ;  /* 0xbfc90fda05067823 */ /* 0x000fc80000000000 */
[----:B------:R-:W-:-:S04]  /*0140*/  FFMA R6, R5, -7.5497894158615963534e-08, R6 ;  /* 0xb3a2216805067823 */ /* 0x000fc80000000006 */
[----:B------:R-:W-:Y:S01]  /*0150*/  FFMA R6, R5, -5.3903029534742383927e-15, R6 ;  /* 0xa7c234c505067823 */ /* 0x000fe20000000006 */
[----:B------:R-:W-:Y:S06]  /*0160*/  @!P0 BRA `(.L_x_30) ;  /* 0x0000000400808947 */ /* 0x000fec0003800000 */
[----:B------:R-:W-:-:S13]  /*0170*/  FSETP.NEU.AND P0, PT, |R0|, +INF , PT ;  /* 0x7f8000000000780b */ /* 0x000fda0003f0d200 */
[----:B------:R-:W-:Y:S01]  /*0180*/  @!P0 FMUL R6, RZ, R0 ;  /* 0x00000000ff068220 */ /* 0x000fe20000400000 */
[----:B------:R-:W-:Y:S01]  /*0190*/  @!P0 IMAD.MOV.U32 R8, RZ, RZ, RZ ;  /* 0x000000ffff088224 */ /* 0x000fe200078e00ff */
[----:B------:R-:W-:Y:S06]  /*01a0*/  @!P0 BRA `(.L_x_30) ;  /* 0x0000000400708947 */ /* 0x000fec0003800000 */
[----:B------:R-:W-:Y:S01]  /*01b0*/  IMAD.SHL.U32 R5, R0, 0x100, RZ ;  /* 0x0000010000057824 */ /* 0x000fe200078e00ff */
[----:B------:R-:W0:Y:S01]  /*01c0*/  LDCU.64 UR8, c[0x4][URZ] ;  /* 0x01000000ff0877ac */ /* 0x000e220008000a00 */
[----:B------:R-:W-:Y:S02]  /*01d0*/  IMAD.MOV.U32 R4, RZ, RZ, RZ ;  /* 0x000000ffff047224 */ /* 0x000fe400078e00ff */
[----:B------:R-:W-:Y:S01]  /*01e0*/  IMAD.MOV.U32 R16, RZ, RZ, RZ ;  /* 0x000000ffff107224 */ /* 0x000fe200078e00ff */
[----:B------:R-:W-:Y:S01]  /*01f0*/  LOP3.LUT R5, R5, 0x80000000, RZ, 0xfc, !PT ;  /* 0x8000000005057812 */ /* 0x000fe200078efcff */
[----:B------:R-:W-:Y:S01]  /*0200*/  UMOV UR5, URZ ;  /* 0x000000ff00057c82 */ /* 0x000fe20008000000 */
[----:B------:R-:W-:-:S05]  /*0210*/  UMOV UR4, URZ ;  /* 0x000000ff00047c82 */ /* 0x000fca0008000000 */
.L_x_31:
[----:B0-----:R-:W-:Y:S02]  /*0220*/  IMAD.U32 R8, RZ, RZ, UR8 ;  /* 0x00000008ff087e24 */ /* 0x001fe4000f8e00ff */
[----:B------:R-:W-:-:S05]  /*0230*/  IMAD.U32 R9, RZ, RZ, UR9 ;  /* 0x00000009ff097e24 */ /* 0x000fca000f8e00ff */
[----:B------:R-:W2:Y:S01]  /*0240*/  LDG.E.CONSTANT R6, desc[UR6][R8.64] ;  /* 0x0000000608067981 */ /* 0x000ea2000c1e9900 */
[----:B------:R-:W-:Y:S01]  /*0250*/  UIADD3 UR4, UPT, UPT, UR4, 0x1, URZ ;  /* 0x0000000104047890 */ /* 0x000fe2000fffe0ff */
[C---:B------:R-:W-:Y:S01]  /*0260*/  ISETP.EQ.AND P0, PT, R16.reuse, RZ, PT ;  /* 0x000000ff1000720c */ /* 0x040fe20003f02270 */
[----:B------:R-:W-:Y:S01]  /*0270*/  UIADD3 UR8, UP1, UPT, UR8, 0x4, URZ ;  /* 0x0000000408087890 */ /* 0x000fe2000ff3e0ff */
[C---:B------:R-:W-:Y:S01]  /*0280*/  ISETP.EQ.AND P1, PT, R16.reuse, 0x4, PT ;  /* 0x000000041000780c */ /* 0x040fe20003f22270 */
[----:B------:R-:W-:Y:S01]  /*0290*/  UISETP.NE.AND UP0, UPT, UR4, 0x6, UPT ;  /* 0x000000060400788c */ /* 0x000fe2000bf05270 */
[C---:B------:R-:W-:Y:S01]  /*02a0*/  ISETP.EQ.AND P2, PT, R16.reuse, 0x8, PT ;  /* 0x000000081000780c */ /* 0x040fe20003f42270 */
[----:B------:R-:W-:Y:S01]  /*02b0*/  UIADD3.X UR9, UPT, UPT, URZ, UR9, URZ, UP1, !UPT ;  /* 0x00000009ff097290 */ /* 0x000fe20008ffe4ff */
[C---:B------:R-:W-:Y:S02]  /*02c0*/  ISETP.EQ.AND P3, PT, R16.reuse, 0xc, PT ;  /* 0x0000000c1000780c */ /* 0x040fe40003f62270 */
[----:B------:R-:W-:-:S02]  /*02d0*/  ISETP.EQ.AND P4, PT, R16, 0x10, PT ;  /* 0x000000101000780c */ /* 0x000fc40003f82270 */
[C---:B------:R-:W-:Y:S01]  /*02e0*/  ISETP.EQ.AND P5, PT, R16.reuse, 0x14, PT ;  /* 0x000000141000780c */ /* 0x040fe20003fa2270 */
[----:B------:R-:W-:Y:S02]  /*02f0*/  VIADD R16, R16, 0x4 ;  /* 0x0000000410107836 */ /* 0x000fe40000000000 */
[----:B--2---:R-:W-:-:S03]  /*0300*/  IMAD.WIDE.U32 R6, R6, R5, RZ ;  /* 0x0000000506067225 */ /* 0x004fc600078e00ff */
[----:B------:R-:W-:-:S04]  /*0310*/  IADD3 R6, P6, PT, R6, R4, RZ ;  /* 0x0000000406067210 */ /* 0x000fc80007fde0ff */
[----:B------:R-:W-:Y:S01]  /*0320*/  IADD3.X R4, PT, PT, R7, UR5, RZ, P6, !PT ;  /* 0x0000000507047c10 */ /* 0x000fe2000b7fe4ff */
[--C-:B------:R-:W-:Y:S01]  /*0330*/  @P0 IMAD.MOV.U32 R10, RZ, RZ, R6.reuse ;  /* 0x000000ffff0a0224 */ /* 0x100fe200078e0006 */
[----:B------:R-:W-:Y:S01]  /*0340*/  @P2 MOV R12, R6 ;  /* 0x00000006000c2202 */ /* 0x000fe20000000f00 */
[--C-:B------:R-:W-:Y:S02]  /*0350*/  @P1 IMAD.MOV.U32 R11, RZ, RZ, R6.reuse ;  /* 0x000000ffff0b1224 */ /* 0x100fe400078e0006 */
[--C-:B------:R-:W-:Y:S02]  /*0360*/  @P3 IMAD.MOV.U32 R13, RZ, RZ, R6.reuse ;  /* 0x000000ffff0d3224 */ /* 0x100fe400078e0006 */
[--C-:B------:R-:W-:Y:S02]  /*0370*/  @P4 IMAD.MOV.U32 R14, RZ, RZ, R6.reuse ;  /* 0x000000ffff0e4224 */ /* 0x100fe400078e0006 */
[----:B------:R-:W-:Y:S01]  /*0380*/  @P5 IMAD.MOV.U32 R15, RZ, RZ, R6 ;  /* 0x000000ffff0f5224 */ /* 0x000fe200078e0006 */
[----:B------:R-:W-:Y:S06]  /*0390*/  BRA.U UP0, `(.L_x_31) ;  /* 0xfffffffd00a07547 */ /* 0x000fec000b83ffff */
[----:B------:R-:W-:Y:S01]  /*03a0*/  SHF.R.U32.HI R5, RZ, 0x17, R0 ;  /* 0x00000017ff057819 */ /* 0x000fe20000011600 */
[----:B------:R-:W-:Y:S03]  /*03b0*/  BSSY.RECONVERGENT B1, `(.L_x_32) ;  /* 0x0000029000017945 */ /* 0x000fe60003800200 */
[C---:B------:R-:W-:Y:S02]  /*03c0*/  LOP3.LUT R6, R5.reuse, 0xe0, RZ, 0xc0, !PT ;  /* 0x000000e005067812 */ /* 0x040fe400078ec0ff */
[----:B------:R-:W-:-:S03]  /*03d0*/  LOP3.LUT P6, RZ, R5, 0x1f, RZ, 0xc0, !PT ;  /* 0x0000001f05ff7812 */ /* 0x000fc600078cc0ff */
[----:B------:R-:W-:-:S05]  /*03e0*/  VIADD R6, R6, 0xffffff80 ;  /* 0xffffff8006067836 */ /* 0x000fca0000000000 */
[----:B------:R-:W-:-:S05]  /*03f0*/  SHF.R.U32.HI R6, RZ, 0x5, R6 ;  /* 0x00000005ff067819 */ /* 0x000fca0000011606 */
[----:B------:R-:W-:-:S05]  /*0400*/  IMAD.U32 R9, R6, -0x4, RZ ;  /* 0xfffffffc06097824 */ /* 0x000fca00078e00ff */
[C---:B------:R-:W-:Y:S02]  /*0410*/  ISETP.EQ.AND P3, PT, R9.reuse, -0x18, PT ;  /* 0xffffffe80900780c */ /* 0x040fe40003f62270 */
[C---:B------:R-:W-:Y:S02]  /*0420*/  ISETP.EQ.AND P4, PT, R9.reuse, -0x14, PT ;  /* 0xffffffec0900780c */ /* 0x040fe40003f82270 */
[C---:B------:R-:W-:Y:S02]  /*0430*/  ISETP.EQ.AND P2, PT, R9.reuse, -0x10, PT ;  /* 0xfffffff00900780c */ /* 0x040fe40003f42270 */
[C---:B------:R-:W-:Y:S02]  /*0440*/  ISETP.EQ.AND P1, PT, R9.reuse, -0xc, PT ;  /* 0xfffffff40900780c */ /* 0x040fe40003f22270 */
[C---:B------:R-:W-:Y:S02]  /*0450*/  ISETP.EQ.AND P0, PT, R9.reuse, -0x8, PT ;  /* 0xfffffff80900780c */ /* 0x040fe40003f02270 */
[----:B------:R-:W-:-:S03]  /*0460*/  ISETP.EQ.AND P5, PT, R9, RZ, PT ;  /* 0x000000ff0900720c */ /* 0x000fc60003fa2270 */
[----:B------:R-:W-:Y:S01]  /*0470*/  @P3 IMAD.MOV.U32 R6, RZ, RZ, R10 ;  /* 0x000000ffff063224 */ /* 0x000fe200078e000a */
[C---:B------:R-:W-:Y:S01]  /*0480*/  ISETP.EQ.AND P3, PT, R9.reuse, -0x4, PT ;  /* 0xfffffffc0900780c */ /* 0x040fe20003f62270 */
[----:B------:R-:W-:Y:S01]  /*0490*/  @P4 IMAD.MOV.U32 R6, RZ, RZ, R11 ;  /* 0x000000ffff064224 */ /* 0x000fe200078e000b */
[----:B------:R-:W-:Y:S01]  /*04a0*/  @P4 MOV R7, R10 ;  /* 0x0000000a00074202 */ /* 0x000fe20000000f00 */
[--C-:B------:R-:W-:Y:S01]  /*04b0*/  @P2 IMAD.MOV.U32 R6, RZ, RZ, R12.reuse ;  /* 0x000000ffff062224 */ /* 0x100fe200078e000c */
[----:B------:R-:W-:Y:S01]  /*04c0*/  ISETP.EQ.AND P4, PT, R9, 0x4, PT ;  /* 0x000000040900780c */ /* 0x000fe20003f82270 */
[----:B------:R-:W-:Y:S02]  /*04d0*/  @P1 IMAD.MOV.U32 R6, RZ, RZ, R13 ;  /* 0x000000ffff061224 */ /* 0x000fe400078e000d */
[----:B------:R-:W-:Y:S01]  /*04e0*/  @P0 MOV R6, R14 ;  /* 0x0000000e00060202 */ /* 0x000fe20000000f00 */
[----:B------:R-:W-:Y:S02]  /*04f0*/  @P2 IMAD.MOV.U32 R7, RZ, RZ, R11 ;  /* 0x000000ffff072224 */ /* 0x000fe400078e000b */
[----:B------:R-:W-:-:S02]  /*0500*/  @P1 IMAD.MOV.U32 R7, RZ, RZ, R12 ;  /* 0x000000ffff071224 */ /* 0x000fc400078e000c */
[----:B------:R-:W-:Y:S02]  /*0510*/  @P0 IMAD.MOV.U32 R7, RZ, RZ, R13 ;  /* 0x000000ffff070224 */ /* 0x000fe400078e000d */
[--C-:B------:R-:W-:Y:S02]  /*0520*/  @P3 IMAD.MOV.U32 R6, RZ, RZ, R15.reuse ;  /* 0x000000ffff063224 */ /* 0x100fe400078e000f */
[----:B------:R-:W-:Y:S02]  /*0530*/  @P5 IMAD.MOV.U32 R6, RZ, RZ, R4 ;  /* 0x000000ffff065224 */ /* 0x000fe400078e0004 */
[----:B------:R-:W-:Y:S02]  /*0540*/  @P3 IMAD.MOV.U32 R7, RZ, RZ, R14 ;  /* 0x000000ffff073224 */ /* 0x000fe400078e000e */
[----:B------:R-:W-:Y:S02]  /*0550*/  @P5 IMAD.MOV.U32 R7, RZ, RZ, R15 ;  /* 0x000000ffff075224 */ /* 0x000fe400078e000f */
[----:B------:R-:W-:-:S02]  /*0560*/  @P4 IMAD.MOV.U32 R7, RZ, RZ, R4 ;  /* 0x000000ffff074224 */ /* 0x000fc400078e0004 */
[----:B------:R-:W-:Y:S01]  /*0570*/  IMAD.MOV.U32 R8, RZ, RZ, R6 ;  /* 0x000000ffff087224 */ /* 0x000fe200078e0006 */
[----:B------:R-:W-:Y:S06]  /*0580*/  @!P6 BRA `(.L_x_33) ;  /* 0x00000000002ce947 */ /* 0x000fec0003800000 */
[----:B------:R-:W-:Y:S01]  /*0590*/  @P2 MOV R6, R10 ;  /* 0x0000000a00062202 */ /* 0x000fe20000000f00 */
[----:B------:R-:W-:Y:S01]  /*05a0*/  @P1 IMAD.MOV.U32 R6, RZ, RZ, R11 ;  /* 0x000000ffff061224 */ /* 0x000fe200078e000b */
[----:B------:R-:W-:Y:S01]  /*05b0*/  LOP3.LUT R5, R5, 0x1f, RZ, 0xc0, !PT ;  /* 0x0000001f05057812 */ /* 0x000fe200078ec0ff */
[----:B------:R-:W-:Y:S01]  /*05c0*/  @P0 IMAD.MOV.U32 R6, RZ, RZ, R12 ;  /* 0x000000ffff060224 */ /* 0x000fe200078e000c */
[----:B------:R-:W-:Y:S01]  /*05d0*/  ISETP.EQ.AND P0, PT, R9, 0x8, PT ;  /* 0x000000080900780c */ /* 0x000fe20003f02270 */
[----:B------:R-:W-:Y:S01]  /*05e0*/  @P3 IMAD.MOV.U32 R6, RZ, RZ, R13 ;  /* 0x000000ffff063224 */ /* 0x000fe200078e000d */
[----:B------:R-:W-:Y:S01]  /*05f0*/  SHF.L.W.U32.HI R8, R7, R5, R8 ;  /* 0x0000000507087219 */ /* 0x000fe20000010e08 */
[----:B------:R-:W-:Y:S02]  /*0600*/  @P5 IMAD.MOV.U32 R6, RZ, RZ, R14 ;  /* 0x000000ffff065224 */ /* 0x000fe400078e000e */
[----:B------:R-:W-:-:S08]  /*0610*/  @P4 IMAD.MOV.U32 R6, RZ, RZ, R15 ;  /* 0x000000ffff064224 */ /* 0x000fd000078e000f */
[----:B------:R-:W-:-:S05]  /*0620*/  @P0 IMAD.MOV.U32 R6, RZ, RZ, R4 ;  /* 0x000000ffff060224 */ /* 0x000fca00078e0004 */
[----:B------:R-:W-:-:S07]  /*0630*/  SHF.L.W.U32.HI R7, R6, R5, R7 ;  /* 0x0000000506077219 */ /* 0x000fce0000010e07 */
.L_x_33:
[----:B------:R-:W-:Y:S05]  /*0640*/  BSYNC.RECONVERGENT B1 ;  /* 0x0000000000017941 */ /* 0x000fea0003800200 */
.L_x_32:
[C---:B------:R-:W-:Y:S01]  /*0650*/  SHF.L.W.U32.HI R9, R7.reuse, 0x2, R8 ;  /* 0x0000000207097819 */ /* 0x040fe20000010e08 */
[----:B------:R-:W-:Y:S01]  /*0660*/  UMOV UR4, 0x54442d19 ;  /* 0x54442d1900047882 */ /* 0x000fe20000000000 */
[----:B------:R-:W-:Y:S01]  /*0670*/  SHF.L.U32 R7, R7, 0x2, RZ ;  /* 0x0000000207077819 */ /* 0x000fe200000006ff */
[----:B------:R-:W-:Y:S01]  /*0680*/  UMOV UR5, 0x3bf921fb ;  /* 0x3bf921fb00057882 */ /* 0x000fe20000000000 */
[----:B------:R-:W-:Y:S02]  /*0690*/  SHF.R.S32.HI R4, RZ, 0x1f, R9 ;  /* 0x0000001fff047819 */ /* 0x000fe40000011409 */
[----:B------:R-:W-:Y:S02]  /*06a0*/  ISETP.GE.AND P0, PT, R0, RZ, PT ;  /* 0x000000ff0000720c */ /* 0x000fe40003f06270 */
[C---:B------:R-:W-:Y:S02]  /*06b0*/  LOP3.LUT R6, R4.reuse, R7, RZ, 0x3c, !PT ;  /* 0x0000000704067212 */ /* 0x040fe400078e3cff */
[----:B------:R-:W-:-:S02]  /*06c0*/  LOP3.LUT R7, R4, R9, RZ, 0x3c, !PT ;  /* 0x0000000904077212 */ /* 0x000fc400078e3cff */
[----:B------:R-:W-:Y:S02]  /*06d0*/  SHF.R.U32.HI R8, RZ, 0x1e, R8 ;  /* 0x0000001eff087819 */ /* 0x000fe40000011608 */
[----:B------:R-:W0:Y:S01]  /*06e0*/  I2F.F64.S64 R4, R6 ;  /* 0x0000000600047312 */ /* 0x000e220000301c00 */
[C---:B------:R-:W-:Y:S02]  /*06f0*/  LOP3.LUT R0, R9.reuse, R0, RZ, 0x3c, !PT ;  /* 0x0000000009007212 */ /* 0x040fe400078e3cff */
[----:B------:R-:W-:Y:S02]  /*0700*/  LEA.HI R8, R9, R8, RZ, 0x1 ;  /* 0x0000000809087211 */ /* 0x000fe400078f08ff */
[----:B------:R-:W-:-:S03]  /*0710*/  ISETP.GE.AND P1, PT, R0, RZ, PT ;  /* 0x000000ff0000720c */ /* 0x000fc60003f26270 */
[----:B------:R-:W-:-:S04]  /*0720*/  IMAD.MOV R0, RZ, RZ, -R8 ;  /* 0x000000ffff007224 */ /* 0x000fc800078e0a08 */
[----:B------:R-:W-:Y:S01]  /*0730*/  @!P0 IMAD.MOV.U32 R8, RZ, RZ, R0 ;  /* 0x000000ffff088224 */ /* 0x000fe200078e0000 */
[----:B0-----:R-:W-:-:S10]  /*0740*/  DMUL R4, R4, UR4 ;  /* 0x0000000404047c28 */ /* 0x001fd40008000000 */
[----:B------:R-:W0:Y:S02]  /*0750*/  F2F.F32.F64 R4, R4 ;  /* 0x0000000400047310 */ /* 0x000e240000301000 */
[----:B0-----:R-:W-:-:S07]  /*0760*/  FSEL R6, -R4, R4, !P1 ;  /* 0x0000000404067208 */ /* 0x001fce0004800100 */
.L_x_30:
[----:B------:R-:W-:Y:S05]  /*0770*/  BSYNC.RECONVERGENT B0 ;  /* 0x0000000000007941 */ /* 0x000fea0003800200 */
.L_x_29:
[----:B------:R-:W-:Y:S02]  /*0780*/  IMAD.MOV.U32 R0, RZ, RZ, 0x37cbac00 ;  /* 0x37cbac00ff007424 */ /* 0x000fe400078e00ff */
[----:B------:R-:W-:Y:S01]  /*0790*/  FMUL R5, R6, R6 ;  /* 0x0000000606057220 */ /* 0x000fe20000400000 */
[C---:B------:R-:W-:Y:S01]  /*07a0*/  LOP3.LUT R4, R8.reuse, 0x1, RZ, 0xc0, !PT ;  /* 0x0000000108047812 */ /* 0x040fe200078ec0ff */
[----:B------:R-:W-:Y:S01]  /*07b0*/  IMAD.MOV.U32 R10, RZ, RZ, 0x3d2aaabb ;  /* 0x3d2aaabbff0a7424 */ /* 0x000fe200078e00ff */
[----:B------:R-:W-:Y:S01]  /*07c0*/  LOP3.LUT P1, RZ, R8, 0x2, RZ, 0xc0, !PT ;  /* 0x0000000208ff7812 */ /* 0x000fe2000782c0ff */
[----:B------:R-:W-:Y:S01]  /*07d0*/  FFMA R0, R5, R0, -0.0013887860113754868507 ;  /* 0xbab607ed05007423 */ /* 0x000fe20000000000 */
[----:B------:R-:W-:Y:S01]  /*07e0*/  ISETP.NE.U32.AND P0, PT, R4, 0x1, PT ;  /* 0x000000010400780c */ /* 0x000fe20003f05070 */
[----:B------:R-:W-:-:S03]  /*07f0*/  IMAD.MOV.U32 R9, RZ, RZ, 0x3effffff ;  /* 0x3effffffff097424 */ /* 0x000fc600078e00ff */
[----:B------:R-:W-:Y:S02]  /*0800*/  FSEL R4, R0, -0.00019574658654164522886, !P0 ;  /* 0xb94d415300047808 */ /* 0x000fe40004000000 */
[----:B------:R-:W-:Y:S02]  /*0810*/  FSEL R10, R10, 0.0083327032625675201416, !P0 ;  /* 0x3c0885e40a0a7808 */ /* 0x000fe40004000000 */
[----:B------:R-:W-:Y:S02]  /*0820*/  FSEL R0, R6, 1, P0 ;  /* 0x3f80000006007808 */ /* 0x000fe40000000000 */
[----:B------:R-:W-:Y:S01]  /*0830*/  FSEL R9, -R9, -0.16666662693023681641, !P0 ;  /* 0xbe2aaaa809097808 */ /* 0x000fe20004000100 */
[C---:B------:R-:W-:Y:S02]  /*0840*/  FFMA R4, R5.reuse, R4, R10 ;  /* 0x0000000405047223 */ /* 0x040fe4000000000a */
[C---:B------:R-:W-:Y:S02]  /*0850*/  FFMA R7, R5.reuse, R0, RZ ;  /* 0x0000000005077223 */ /* 0x040fe400000000ff */
[----:B------:R-:W-:-:S04]  /*0860*/  FFMA R4, R5, R4, R9 ;  /* 0x0000000405047223 */ /* 0x000fc80000000009 */
[----:B------:R-:W-:-:S04]  /*0870*/  FFMA R7, R7, R4, R0 ;  /* 0x0000000407077223 */ /* 0x000fc80000000000 */
[----:B------:R-:W-:-:S05]  /*0880*/  @P1 FADD R7, RZ, -R7 ;  /* 0x80000007ff071221 */ /* 0x000fca0000000000 */
[----:B------:R-:W-:Y:S01]  /*0890*/  STG.E desc[UR6][R2.64], R7 ;  /* 0x0000000702007986 */ /* 0x000fe2000c101906 */
[----:B------:R-:W-:Y:S05]  /*08a0*/  EXIT ;  /* 0x000000000000794d */ /* 0x000fea0003800000 */
.L_x_34:
        /* <DEDUP_REMOVED lines=13> */
.L_x_72:


//--------------------- .text.tanhElements        --------------------------
	.section	.text.tanhElements,"ax",@progbits
	.align	128
        .global         tanhElements
        .type           tanhElements,@function
        .size           tanhElements,(.L_x_73 - tanhElements)
        .other          tanhElements,@"STO_CUDA_ENTRY STV_DEFAULT"
tanhElements:
.text.tanhElements:
        /* <DEDUP_REMOVED lines=14> */
[----:B------:R-:W-:Y:S01]  /*00e0*/  HFMA2 R8, -RZ, RZ, 1.125, -9232 ;  /* 0x3c80f082ff087431 */ /* 0x000fe200000001ff */
[----:B------:R-:W-:Y:S01]  /*00f0*/  MOV R6, 0x3f800000 ;  /* 0x3f80000000067802 */ /* 0x000fe20000000f00 */
[C---:B--2---:R-:W-:Y:S01]  /*0100*/  FMUL R0, |R4|.reuse, 2.8853900432586669922 ;  /* 0x4038aa3b04007820 */ /* 0x044fe20000400200 */
[C---:B------:R-:W-:Y:S01]  /*0110*/  FMUL R9, R4.reuse, R4 ;  /* 0x0000000404097220 */ /* 0x040fe20000400000 */
[C---:B------:R-:W-:Y:S02]  /*0120*/  FSETP.GE.AND P1, PT, |R4|.reuse, 0.60000002384185791016, PT ;  /* 0x3f19999a0400780b */ /* 0x040fe40003f26200 */
[----:B------:R-:W-:Y:S01]  /*0130*/  FSETP.GE.AND P0, PT, |R4|, 9.010913848876953125, PT ;  /* 0x41102cb40400780b */ /* 0x000fe20003f06200 */
[C---:B------:R-:W-:Y:S01]  /*0140*/  FFMA R8, R9.reuse, R8, -0.052303962409496307373 ;  /* 0xbd563cae09087423 */ /* 0x040fe20000000008 */
[----:B------:R-:W0:Y:S03]  /*0150*/  MUFU.EX2 R0, R0 ;  /* 0x0000000000007308 */ /* 0x000e260000000800 */
[----:B------:R-:W-:Y:S01]  /*0160*/  FFMA R8, R9, R8, 0.1331529766321182251 ;  /* 0x3e08594109087423 */ /* 0x000fe20000000008 */
[----:B0-----:R-:W-:-:S03]  /*0170*/  FADD R5, R0, 1 ;  /* 0x3f80000000057421 */ /* 0x001fc60000000000 */
[----:B------:R-:W-:-:S04]  /*0180*/  FFMA R0, R9, R8, -0.33332768082618713379 ;  /* 0xbeaaa9ed09007423 */ /* 0x000fc80000000008 */
[----:B------:R-:W-:Y:S01]  /*0190*/  FFMA R9, R9, R0, RZ ;  /* 0x0000000009097223 */ /* 0x000fe200000000ff */
[----:B------:R-:W0:Y:S02]  /*01a0*/  MUFU.RCP R5, R5 ;  /* 0x0000000500057308 */ /* 0x000e240000001000 */
[----:B0-----:R-:W-:-:S05]  /*01b0*/  FFMA R6, R5, -2, R6 ;  /* 0xc000000005067823 */ /* 0x001fca0000000006 */
[----:B------:R-:W-:-:S04]  /*01c0*/  FSEL R7, R6, 1, !P0 ;  /* 0x3f80000006077808 */ /* 0x000fc80004000000 */
[--C-:B------:R-:W-:Y:S01]  /*01d0*/  LOP3.LUT R7, R7, 0x80000000, R4.reuse, 0xb8, !PT ;  /* 0x8000000007077812 */ /* 0x100fe200078eb804 */
[----:B------:R-:W-:-:S05]  /*01e0*/  @!P1 FFMA R7, R4, R9, R4 ;  /* 0x0000000904079223 */ /* 0x000fca0000000004 */
[----:B------:R-:W-:Y:S01]  /*01f0*/  STG.E desc[UR4][R2.64], R7 ;  /* 0x0000000702007986 */ /* 0x000fe2000c101904 */
[----:B------:R-:W-:Y:S05]  /*0200*/  EXIT ;  /* 0x000000000000794d */ /* 0x000fea0003800000 */
.L_x_35:
        /* <DEDUP_REMOVED lines=15> */
.L_x_73:


//--------------------- .text.logElements         --------------------------
	.section	.text.logElements,"ax",@progbits
	.align	128
        .global         logElements
        .type           logElements,@function
        .size           logElements,(.L_x_74 - logElements)
        .other          logElements,@"STO_CUDA_ENTRY STV_DEFAULT"
logElements:
.text.logElements:
        /* <DEDUP_REMOVED lines=14> */
[----:B------:R-:W-:Y:S01]  /*00e0*/  HFMA2 R7, -RZ, RZ, 1.5048828125, 33.21875 ;  /* 0x3e055027ff077431 */ /* 0x000fe200000001ff */
[----:B--2---:R-:W-:-:S13]  /*00f0*/  FSETP.GEU.AND P0, PT, R0, 1.175494350822287508e-38, PT ;  /* 0x008000000000780b */ /* 0x004fda0003f0e000 */
[----:B------:R-:W-:-:S05]  /*0100*/  @!P0 FMUL R0, R0, 8388608 ;  /* 0x4b00000000008820 */ /* 0x000fca0000400000 */
[----:B------:R-:W-:-:S04]  /*0110*/  IADD3 R4, PT, PT, R0, -0x3f2aaaab, RZ ;  /* 0xc0d5555500047810 */ /* 0x000fc80007ffe0ff */
[----:B------:R-:W-:-:S04]  /*0120*/  LOP3.LUT R5, R4, 0xff800000, RZ, 0xc0, !PT ;  /* 0xff80000004057812 */ /* 0x000fc800078ec0ff */
[-C--:B------:R-:W-:Y:S02]  /*0130*/  IADD3 R4, PT, PT, R0, -R5.reuse, RZ ;  /* 0x8000000500047210 */ /* 0x080fe40007ffe0ff */
[----:B------:R-:W-:-:S03]  /*0140*/  I2FP.F32.S32 R5, R5 ;  /* 0x0000000500057245 */ /* 0x000fc60000201400 */
[----:B------:R-:W-:Y:S01]  /*0150*/  FADD R6, R4, -1 ;  /* 0xbf80000004067421 */ /* 0x000fe20000000000 */
[----:B------:R-:W-:Y:S02]  /*0160*/  FSEL R4, RZ, -23, P0 ;  /* 0xc1b80000ff047808 */ /* 0x000fe40000000000 */
[----:B------:R-:W-:Y:S01]  /*0170*/  ISETP.GT.U32.AND P0, PT, R0, 0x7f7fffff, PT ;  /* 0x7f7fffff0000780c */ /* 0x000fe20003f04070 */
[C---:B------:R-:W-:Y:S02]  /*0180*/  FFMA R7, R6.reuse, -R7, 0.14084610342979431152 ;  /* 0x3e1039f606077423 */ /* 0x040fe40000000807 */
[----:B------:R-:W-:Y:S01]  /*0190*/  FFMA R4, R5, 1.1920928955078125e-07, R4 ;  /* 0x3400000005047823 */ /* 0x000fe20000000004 */
[----:B------:R-:W-:Y:S01]  /*01a0*/  MOV R5, 0x7f800000 ;  /* 0x7f80000000057802 */ /* 0x000fe20000000f00 */
[----:B------:R-:W-:-:S04]  /*01b0*/  FFMA R7, R6, R7, -0.12148627638816833496 ;  /* 0xbdf8cdcc06077423 */ /* 0x000fc80000000007 */
[----:B------:R-:W-:-:S04]  /*01c0*/  FFMA R7, R6, R7, 0.13980610668659210205 ;  /* 0x3e0f295506077423 */ /* 0x000fc80000000007 */
[----:B------:R-:W-:-:S04]  /*01d0*/  FFMA R7, R6, R7, -0.16684235632419586182 ;  /* 0xbe2ad8b906077423 */ /* 0x000fc80000000007 */
[----:B------:R-:W-:-:S04]  /*01e0*/  FFMA R7, R6, R7, 0.20012299716472625732 ;  /* 0x3e4ced0b06077423 */ /* 0x000fc80000000007 */
[----:B------:R-:W-:-:S04]  /*01f0*/  FFMA R7, R6, R7, -0.24999669194221496582 ;  /* 0xbe7fff2206077423 */ /* 0x000fc80000000007 */
[----:B------:R-:W-:-:S04]  /*0200*/  FFMA R7, R6, R7, 0.33333182334899902344 ;  /* 0x3eaaaa7806077423 */ /* 0x000fc80000000007 */
[----:B------:R-:W-:-:S04]  /*0210*/  FFMA R7, R6, R7, -0.5 ;  /* 0xbf00000006077423 */ /* 0x000fc80000000007 */
[----:B------:R-:W-:-:S04]  /*0220*/  FMUL R7, R6, R7 ;  /* 0x0000000706077220 */ /* 0x000fc80000400000 */
[----:B------:R-:W-:-:S04]  /*0230*/  FFMA R7, R6, R7, R6 ;  /* 0x0000000706077223 */ /* 0x000fc80000000006 */
[----:B------:R-:W-:Y:S01]  /*0240*/  FFMA R4, R4, 0.69314718246459960938, R7 ;  /* 0x3f31721804047823 */ /* 0x000fe20000000007 */
[C---:B------:R-:W-:Y:S01]  /*0250*/  @P0 FFMA R4, R0.reuse, R5, +INF ;  /* 0x7f80000000040423 */ /* 0x040fe20000000005 */
[----:B------:R-:W-:-:S04]  /*0260*/  FSETP.NEU.AND P0, PT, R0, RZ, PT ;  /* 0x000000ff0000720b */ /* 0x000fc80003f0d000 */
[----:B------:R-:W-:-:S05]  /*0270*/  FSEL R5, R4, -INF , P0 ;  /* 0xff80000004057808 */ /* 0x000fca0000000000 */
[----:B------:R-:W-:Y:S01]  /*0280*/  STG.E desc[UR4][R2.64], R5 ;  /* 0x0000000502007986 */ /* 0x000fe2000c101904 */
[----:B------:R-:W-:Y:S05]  /*0290*/  EXIT ;  /* 0x000000000000794d */ /* 0x000fea0003800000 */
.L_x_36:
        /* <DEDUP_REMOVED lines=14> */
.L_x_74:


//--------------------- .text.expElements         --------------------------
	.section	.text.expElements,"ax",@progbits
	.align	128
        .global         expElements
        .type           expElements,@function
        .size           expElements,(.L_x_75 - expElements)
        .other          expElements,@"STO_CUDA_ENTRY STV_DEFAULT"
expElements:
.text.expElements:
        /* <DEDUP_REMOVED lines=14> */
[----:B------:R-:W-:Y:S01]  /*00e0*/  HFMA2 R5, -RZ, RZ, 0.96630859375, -0.0022525787353515625 ;  /* 0x3bbb989dff057431 */ /* 0x000fe200000001ff */
[----:B------:R-:W-:-:S04]  /*00f0*/  MOV R7, 0x437c0000 ;  /* 0x437c000000077802 */ /* 0x000fc80000000f00 */
[----:B--2---:R-:W-:-:S04]  /*0100*/  FFMA.SAT R4, R0, R5, 0.5 ;  /* 0x3f00000000047423 */ /* 0x004fc80000002005 */
[----:B------:R-:W-:-:S04]  /*0110*/  FFMA.RM R4, R4, R7, 12582913 ;  /* 0x4b40000104047423 */ /* 0x000fc80000004007 */
[C---:B------:R-:W-:Y:S01]  /*0120*/  FADD R5, R4.reuse, -12583039 ;  /* 0xcb40007f04057421 */ /* 0x040fe20000000000 */
[----:B------:R-:W-:-:S03]  /*0130*/  SHF.L.U32 R4, R4, 0x17, RZ ;  /* 0x0000001704047819 */ /* 0x000fc600000006ff */
[----:B------:R-:W-:-:S04]  /*0140*/  FFMA R5, R0, 1.4426950216293334961, -R5 ;  /* 0x3fb8aa3b00057823 */ /* 0x000fc80000000805 */
[----:B------:R-:W-:-:S06]  /*0150*/  FFMA R5, R0, 1.925963033500011079e-08, R5 ;  /* 0x32a5706000057823 */ /* 0x000fcc0000000005 */
[----:B------:R-:W0:Y:S02]  /*0160*/  MUFU.EX2 R5, R5 ;  /* 0x0000000500057308 */ /* 0x000e240000000800 */
[----:B0-----:R-:W-:-:S05]  /*0170*/  FMUL R7, R4, R5 ;  /* 0x0000000504077220 */ /* 0x001fca0000400000 */
[----:B------:R-:W-:Y:S01]  /*0180*/  STG.E desc[UR4][R2.64], R7 ;  /* 0x0000000702007986 */ /* 0x000fe2000c101904 */
[----:B------:R-:W-:Y:S05]  /*0190*/  EXIT ;  /* 0x000000000000794d */ /* 0x000fea0003800000 */
.L_x_37:
        /* <DEDUP_REMOVED lines=14> */
.L_x_75:


//--------------------- .text.divElements         --------------------------
	.section	.text.divElements,"ax",@progbits
	.align	128
        .global         divElements
        .type           divElements,@function
        .size           divElements,(.L_x_56 - divElements)
        .other          divElements,@"STO_CUDA_ENTRY STV_DEFAULT"
divElements:
.text.divElements:
        /* <DEDUP_REMOVED lines=9> */
[----:B------:R-:W0:Y:S01]  /*0090*/  LDCU.128 UR8, c[0x0][0x380] ;  /* 0x00007000ff0877ac */ /* 0x000e220008000c00 */
[----:B------:R-:W-:Y:S01]  /*00a0*/  IMAD.SHL.U32 R4, R0, 0x4, RZ ;  /* 0x0000000400047824 */ /* 0x000fe200078e00ff */
[----:B------:R-:W-:Y:S01]  /*00b0*/  SHF.R.U32.HI R0, RZ, 0x1e, R0 ;  /* 0x0000001eff007819 */ /* 0x000fe20000011600 */
[----:B------:R-:W1:Y:S03]  /*00c0*/  LDCU.64 UR4, c[0x0][0x358] ;  /* 0x00006b00ff0477ac */ /* 0x000e660008000a00 */
[----:B0-----:R-:W-:-:S04]  /*00d0*/  IADD3 R2, P0, PT, R4, UR10, RZ ;  /* 0x0000000a04027c10 */ /* 0x001fc8000ff1e0ff */
[----:B------:R-:W-:-:S06]  /*00e0*/  IADD3.X R3, PT, PT, R0, UR11, RZ, P0, !PT ;  /* 0x0000000b00037c10 */ /* 0x000fcc00087fe4ff */
[----:B-1----:R-:W2:Y:S01]  /*00f0*/  LDG.E R3, desc[UR4][R2.64] ;  /* 0x0000000402037981 */ /* 0x002ea2000c1e1900 */
[----:B------:R-:W-:-:S04]  /*0100*/  IADD3 R4, P0, PT, R4, UR8, RZ ;  /* 0x0000000804047c10 */ /* 0x000fc8000ff1e0ff */
[----:B------:R-:W-:-:S05]  /*0110*/  IADD3.X R5, PT, PT, R0, UR9, RZ, P0, !PT ;  /* 0x0000000900057c10 */ /* 0x000fca00087fe4ff */
[----:B------:R-:W3:Y:S01]  /*0120*/  LDG.E R0, desc[UR4][R4.64] ;  /* 0x0000000404007981 */ /* 0x000ee2000c1e1900 */
[----:B------:R-:W-:Y:S01]  /*0130*/  BSSY.RECONVERGENT B0, `(.L_x_38) ;  /* 0x000000c000007945 */ /* 0x000fe20003800200 */
[----:B--2---:R-:W0:Y:S08]  /*0140*/  MUFU.RCP R6, R3 ;  /* 0x0000000300067308 */ /* 0x004e300000001000 */
[----:B---3--:R-:W1:Y:S01]  /*0150*/  FCHK P0, R0, R3 ;  /* 0x0000000300007302 */ /* 0x008e620000000000 */
[----:B0-----:R-:W-:-:S04]  /*0160*/  FFMA R7, -R3, R6, 1 ;  /* 0x3f80000003077423 */ /* 0x001fc80000000106 */
[----:B------:R-:W-:-:S04]  /*0170*/  FFMA R7, R6, R7, R6 ;  /* 0x0000000706077223 */ /* 0x000fc80000000006 */
[----:B------:R-:W-:-:S04]  /*0180*/  FFMA R6, R0, R7, RZ ;  /* 0x0000000700067223 */ /* 0x000fc800000000ff */
[----:B------:R-:W-:-:S04]  /*0190*/  FFMA R8, -R3, R6, R0 ;  /* 0x0000000603087223 */ /* 0x000fc80000000100 */
[----:B------:R-:W-:Y:S01]  /*01a0*/  FFMA R7, R7, R8, R6 ;  /* 0x0000000807077223 */ /* 0x000fe20000000006 */
[----:B-1----:R-:W-:Y:S06]  /*01b0*/  @!P0 BRA `(.L_x_39) ;  /* 0x00000000000c8947 */ /* 0x002fec0003800000 */
[----:B------:R-:W-:-:S07]  /*01c0*/  MOV R2, 0x1e0 ;  /* 0x000001e000027802 */ /* 0x000fce0000000f00 */
[----:B------:R-:W-:Y:S05]  /*01d0*/  CALL.REL.NOINC `($__internal_4_$__cuda_sm3x_div_rn_noftz_f32_slowpath) ;  /* 0x0000000000107944 */ /* 0x000fea0003c00000 */
[----:B------:R-:W-:-:S07]  /*01e0*/  IMAD.MOV.U32 R7, RZ, RZ, R0 ;  /* 0x000000ffff077224 */ /* 0x000fce00078e0000 */
.L_x_39:
[----:B------:R-:W-:Y:S05]  /*01f0*/  BSYNC.RECONVERGENT B0 ;  /* 0x0000000000007941 */ /* 0x000fea0003800200 */
.L_x_38:
[----:B------:R-:W-:Y:S01]  /*0200*/  STG.E desc[UR4][R4.64], R7 ;  /* 0x0000000704007986 */ /* 0x000fe2000c101904 */
[----:B------:R-:W-:Y:S05]  /*0210*/  EXIT ;  /* 0x000000000000794d */ /* 0x000fea0003800000 */
        .weak           $__internal_4_$__cuda_sm3x_div_rn_noftz_f32_slowpath
        .type           $__internal_4_$__cuda_sm3x_div_rn_noftz_f32_slowpath,@function
        .size           $__internal_4_$__cuda_sm3x_div_rn_noftz_f32_slowpath,(.L_x_56 - $__internal_4_$__cuda_sm3x_div_rn_noftz_f32_slowpath)
$__internal_4_$__cuda_sm3x_div_rn_noftz_f32_slowpath:
[--C-:B------:R-:W-:Y:S01]  /*0220*/  SHF.R.U32.HI R7, RZ, 0x17, R3.reuse ;  /* 0x00000017ff077819 */ /* 0x100fe20000011603 */
[----:B------:R-:W-:Y:S01]  /*0230*/  BSSY.RECONVERGENT B1, `(.L_x_40) ;  /* 0x0000064000017945 */ /* 0x000fe20003800200 */
[--C-:B------:R-:W-:Y:S01]  /*0240*/  SHF.R.U32.HI R6, RZ, 0x17, R0.reuse ;  /* 0x00000017ff067819 */ /* 0x100fe20000011600 */
[----:B------:R-:W-:Y:S01]  /*0250*/  IMAD.MOV.U32 R8, RZ, RZ, R0 ;  /* 0x000000ffff087224 */ /* 0x000fe200078e0000 */
[----:B------:R-:W-:Y:S01]  /*0260*/  LOP3.LUT R7, R7, 0xff, RZ, 0xc0, !PT ;  /* 0x000000ff07077812 */ /* 0x000fe200078ec0ff */
[----:B------:R-:W-:Y:S01]  /*0270*/  IMAD.MOV.U32 R9, RZ, RZ, R3 ;  /* 0x000000ffff097224 */ /* 0x000fe200078e0003 */
[----:B------:R-:W-:-:S03]  /*0280*/  LOP3.LUT R6, R6, 0xff, RZ, 0xc0, !PT ;  /* 0x000000ff06067812 */ /* 0x000fc600078ec0ff */
[----:B------:R-:W-:Y:S02]  /*0290*/  VIADD R12, R7, 0xffffffff ;  /* 0xffffffff070c7836 */ /* 0x000fe40000000000 */
[----:B------:R-:W-:-:S03]  /*02a0*/  VIADD R11, R6, 0xffffffff ;  /* 0xffffffff060b7836 */ /* 0x000fc60000000000 */
[----:B------:R-:W-:-:S04]  /*02b0*/  ISETP.GT.U32.AND P0, PT, R12, 0xfd, PT ;  /* 0x000000fd0c00780c */ /* 0x000fc80003f04070 */
[----:B------:R-:W-:-:S13]  /*02c0*/  ISETP.GT.U32.OR P0, PT, R11, 0xfd, P0 ;  /* 0x000000fd0b00780c */ /* 0x000fda0000704470 */
[----:B------:R-:W-:Y:S01]  /*02d0*/  @!P0 IMAD.MOV.U32 R10, RZ, RZ, RZ ;  /* 0x000000ffff0a8224 */ /* 0x000fe200078e00ff */
[----:B------:R-:W-:Y:S06]  /*02e0*/  @!P0 BRA `(.L_x_41) ;  /* 0x00000000005c8947 */ /* 0x000fec0003800000 */
[----:B------:R-:W-:Y:S02]  /*02f0*/  FSETP.GTU.FTZ.AND P0, PT, |R0|, +INF , PT ;  /* 0x7f8000000000780b */ /* 0x000fe40003f1c200 */
[----:B------:R-:W-:-:S04]  /*0300*/  FSETP.GTU.FTZ.AND P1, PT, |R3|, +INF , PT ;  /* 0x7f8000000300780b */ /* 0x000fc80003f3c200 */
[----:B------:R-:W-:-:S13]  /*0310*/  PLOP3.LUT P0, PT, P0, P1, PT, 0xf8, 0x8f ;  /* 0x00000000008f781c */ /* 0x000fda0000703f70 */
[----:B------:R-:W-:Y:S05]  /*0320*/  @P0 BRA `(.L_x_42) ;  /* 0x00000004004c0947 */ /* 0x000fea0003800000 */
[----:B------:R-:W-:-:S13]  /*0330*/  LOP3.LUT P0, RZ, R9, 0x7fffffff, R8, 0xc8, !PT ;  /* 0x7fffffff09ff7812 */ /* 0x000fda000780c808 */
[----:B------:R-:W-:Y:S05]  /*0340*/  @!P0 BRA `(.L_x_43) ;  /* 0x00000004003c8947 */ /* 0x000fea0003800000 */
[C---:B------:R-:W-:Y:S02]  /*0350*/  FSETP.NEU.FTZ.AND P2, PT, |R0|.reuse, +INF , PT ;  /* 0x7f8000000000780b */ /* 0x040fe40003f5d200 */
[----:B------:R-:W-:Y:S02]  /*0360*/  FSETP.NEU.FTZ.AND P1, PT, |R3|, +INF , PT ;  /* 0x7f8000000300780b */ /* 0x000fe40003f3d200 */
[----:B------:R-:W-:-:S11]  /*0370*/  FSETP.NEU.FTZ.AND P0, PT, |R0|, +INF , PT ;  /* 0x7f8000000000780b */ /* 0x000fd60003f1d200 */
[----:B------:R-:W-:Y:S05]  /*0380*/  @!P1 BRA !P2, `(.L_x_43) ;  /* 0x00000004002c9947 */ /* 0x000fea0005000000 */
[----:B------:R-:W-:-:S04]  /*0390*/  LOP3.LUT P2, RZ, R8, 0x7fffffff, RZ, 0xc0, !PT ;  /* 0x7fffffff08ff7812 */ /* 0x000fc8000784c0ff */
[----:B------:R-:W-:-:S13]  /*03a0*/  PLOP3.LUT P1, PT, P1, P2, PT, 0x2f, 0xf2 ;  /* 0x0000000000f2781c */ /* 0x000fda0000f24577 */
[----:B------:R-:W-:Y:S05]  /*03b0*/  @P1 BRA `(.L_x_44) ;  /* 0x0000000400181947 */ /* 0x000fea0003800000 */
[----:B------:R-:W-:-:S04]  /*03c0*/  LOP3.LUT P1, RZ, R9, 0x7fffffff, RZ, 0xc0, !PT ;  /* 0x7fffffff09ff7812 */ /* 0x000fc8000782c0ff */
[----:B------:R-:W-:-:S13]  /*03d0*/  PLOP3.LUT P0, PT, P0, P1, PT, 0x2f, 0xf2 ;  /* 0x0000000000f2781c */ /* 0x000fda0000702577 */
[----:B------:R-:W-:Y:S05]  /*03e0*/  @P0 BRA `(.L_x_45) ;  /* 0x0000000400000947 */ /* 0x000fea0003800000 */
[----:B------:R-:W-:Y:S02]  /*03f0*/  ISETP.GE.AND P0, PT, R11, RZ, PT ;  /* 0x000000ff0b00720c */ /* 0x000fe40003f06270 */
[----:B------:R-:W-:-:S11]  /*0400*/  ISETP.GE.AND P1, PT, R12, RZ, PT ;  /* 0x000000ff0c00720c */ /* 0x000fd60003f26270 */
[----:B------:R-:W-:Y:S02]  /*0410*/  @P0 IMAD.MOV.U32 R10, RZ, RZ, RZ ;  /* 0x000000ffff0a0224 */ /* 0x000fe400078e00ff */
[----:B------:R-:W-:Y:S01]  /*0420*/  @!P0 FFMA R8, R0, 1.84467440737095516160e+19, RZ ;  /* 0x5f80000000088823 */ /* 0x000fe200000000ff */
[----:B------:R-:W-:Y:S02]  /*0430*/  @!P0 IMAD.MOV.U32 R10, RZ, RZ, -0x40 ;  /* 0xffffffc0ff0a8424 */ /* 0x000fe400078e00ff */
[----:B------:R-:W-:Y:S02]  /*0440*/  @!P1 FFMA R9, R3, 1.84467440737095516160e+19, RZ ;  /* 0x5f80000003099823 */ /* 0x000fe400000000ff */
[----:B------:R-:W-:-:S07]  /*0450*/  @!P1 VIADD R10, R10, 0x40 ;  /* 0x000000400a0a9836 */ /* 0x000fce0000000000 */
.L_x_41:
[----:B------:R-:W-:Y:S01]  /*0460*/  LEA R0, R7, 0xc0800000, 0x17 ;  /* 0xc080000007007811 */ /* 0x000fe200078eb8ff */
[----:B------:R-:W-:Y:S01]  /*0470*/  VIADD R6, R6, 0xffffff81 ;  /* 0xffffff8106067836 */ /* 0x000fe20000000000 */
[----:B------:R-:W-:Y:S03]  /*0480*/  BSSY.RECONVERGENT B2, `(.L_x_46) ;  /* 0x0000035000027945 */ /* 0x000fe60003800200 */
[----:B------:R-:W-:Y:S01]  /*0490*/  IMAD.IADD R9, R9, 0x1, -R0 ;  /* 0x0000000109097824 */ /* 0x000fe200078e0a00 */
[C---:B------:R-:W-:Y:S01]  /*04a0*/  IADD3 R7, PT, PT, R6.reuse, 0x7f, -R7 ;  /* 0x0000007f06077810 */ /* 0x040fe20007ffe807 */
[----:B------:R-:W-:Y:S02]  /*04b0*/  IMAD R0, R6, -0x800000, R8 ;  /* 0xff80000006007824 */ /* 0x000fe400078e0208 */
[----:B------:R-:W0:Y:S01]  /*04c0*/  MUFU.RCP R3, R9 ;  /* 0x0000000900037308 */ /* 0x000e220000001000 */
[----:B------:R-:W-:Y:S01]  /*04d0*/  FADD.FTZ R11, -R9, -RZ ;  /* 0x800000ff090b7221 */ /* 0x000fe20000010100 */
[----:B------:R-:W-:-:S03]  /*04e0*/  IMAD.IADD R7, R7, 0x1, R10 ;  /* 0x0000000107077824 */ /* 0x000fc600078e020a */
[----:B0-----:R-:W-:-:S04]  /*04f0*/  FFMA R12, R3, R11, 1 ;  /* 0x3f800000030c7423 */ /* 0x001fc8000000000b */
[----:B------:R-:W-:-:S04]  /*0500*/  FFMA R12, R3, R12, R3 ;  /* 0x0000000c030c7223 */ /* 0x000fc80000000003 */
[----:B------:R-:W-:-:S04]  /*0510*/  FFMA R3, R0, R12, RZ ;  /* 0x0000000c00037223 */ /* 0x000fc800000000ff */
[----:B------:R-:W-:-:S04]  /*0520*/  FFMA R8, R11, R3, R0 ;  /* 0x000000030b087223 */ /* 0x000fc80000000000 */
[----:B------:R-:W-:-:S04]  /*0530*/  FFMA R13, R12, R8, R3 ;  /* 0x000000080c0d7223 */ /* 0x000fc80000000003 */
[----:B------:R-:W-:-:S04]  /*0540*/  FFMA R8, R11, R13, R0 ;  /* 0x0000000d0b087223 */ /* 0x000fc80000000000 */
[----:B------:R-:W-:-:S05]  /*0550*/  FFMA R0, R12, R8, R13 ;  /* 0x000000080c007223 */ /* 0x000fca000000000d */
[----:B------:R-:W-:-:S04]  /*0560*/  SHF.R.U32.HI R3, RZ, 0x17, R0 ;  /* 0x00000017ff037819 */ /* 0x000fc80000011600 */
[----:B------:R-:W-:-:S05]  /*0570*/  LOP3.LUT R3, R3, 0xff, RZ, 0xc0, !PT ;  /* 0x000000ff03037812 */ /* 0x000fca00078ec0ff */
[----:B------:R-:W-:-:S04]  /*0580*/  IMAD.IADD R9, R3, 0x1, R7 ;  /* 0x0000000103097824 */ /* 0x000fc800078e0207 */
[----:B------:R-:W-:-:S05]  /*0590*/  VIADD R3, R9, 0xffffffff ;  /* 0xffffffff09037836 */ /* 0x000fca0000000000 */
[----:B------:R-:W-:-:S13]  /*05a0*/  ISETP.GE.U32.AND P0, PT, R3, 0xfe, PT ;  /* 0x000000fe0300780c */ /* 0x000fda0003f06070 */
[----:B------:R-:W-:Y:S05]  /*05b0*/  @!P0 BRA `(.L_x_47) ;  /* 0x0000000000808947 */ /* 0x000fea0003800000 */
[----:B------:R-:W-:-:S13]  /*05c0*/  ISETP.GT.AND P0, PT, R9, 0xfe, PT ;  /* 0x000000fe0900780c */ /* 0x000fda0003f04270 */
[----:B------:R-:W-:Y:S05]  /*05d0*/  @P0 BRA `(.L_x_48) ;  /* 0x00000000006c0947 */ /* 0x000fea0003800000 */
[----:B------:R-:W-:-:S13]  /*05e0*/  ISETP.GE.AND P0, PT, R9, 0x1, PT ;  /* 0x000000010900780c */ /* 0x000fda0003f06270 */
[----:B------:R-:W-:Y:S05]  /*05f0*/  @P0 BRA `(.L_x_49) ;  /* 0x0000000000740947 */ /* 0x000fea0003800000 */
[----:B------:R-:W-:Y:S02]  /*0600*/  ISETP.GE.AND P0, PT, R9, -0x18, PT ;  /* 0xffffffe80900780c */ /* 0x000fe40003f06270 */
[----:B------:R-:W-:-:S11]  /*0610*/  LOP3.LUT R0, R0, 0x80000000, RZ, 0xc0, !PT ;  /* 0x8000000000007812 */ /* 0x000fd600078ec0ff */
[----:B------:R-:W-:Y:S05]  /*0620*/  @!P0 BRA `(.L_x_49) ;  /* 0x0000000000688947 */ /* 0x000fea0003800000 */
[CCC-:B------:R-:W-:Y:S01]  /*0630*/  FFMA.RZ R3, R12.reuse, R8.reuse, R13.reuse ;  /* 0x000000080c037223 */ /* 0x1c0fe2000000c00d */
[CCC-:B------:R-:W-:Y:S01]  /*0640*/  FFMA.RM R6, R12.reuse, R8.reuse, R13.reuse ;  /* 0x000000080c067223 */ /* 0x1c0fe2000000400d */
[C---:B------:R-:W-:Y:S02]  /*0650*/  ISETP.NE.AND P2, PT, R9.reuse, RZ, PT ;  /* 0x000000ff0900720c */ /* 0x040fe40003f45270 */
[----:B------:R-:W-:Y:S02]  /*0660*/  ISETP.NE.AND P1, PT, R9, RZ, PT ;  /* 0x000000ff0900720c */ /* 0x000fe40003f25270 */
[----:B------:R-:W-:Y:S01]  /*0670*/  LOP3.LUT R7, R3, 0x7fffff, RZ, 0xc0, !PT ;  /* 0x007fffff03077812 */ /* 0x000fe200078ec0ff */
[----:B------:R-:W-:Y:S01]  /*0680*/  FFMA.RP R3, R12, R8, R13 ;  /* 0x000000080c037223 */ /* 0x000fe2000000800d */
[----:B------:R-:W-:Y:S02]  /*0690*/  VIADD R8, R9, 0x20 ;  /* 0x0000002009087836 */ /* 0x000fe40000000000 */
[----:B------:R-:W-:Y:S01]  /*06a0*/  LOP3.LUT R7, R7, 0x800000, RZ, 0xfc, !PT ;  /* 0x0080000007077812 */ /* 0x000fe200078efcff */
[----:B------:R-:W-:Y:S01]  /*06b0*/  IMAD.MOV R9, RZ, RZ, -R9 ;  /* 0x000000ffff097224 */ /* 0x000fe200078e0a09 */
[----:B------:R-:W-:-:S02]  /*06c0*/  FSETP.NEU.FTZ.AND P0, PT, R3, R6, PT ;  /* 0x000000060300720b */ /* 0x000fc40003f1d000 */
[----:B------:R-:W-:Y:S02]  /*06d0*/  SHF.L.U32 R8, R7, R8, RZ ;  /* 0x0000000807087219 */ /* 0x000fe400000006ff */
[----:B------:R-:W-:Y:S02]  /*06e0*/  SEL R6, R9, RZ, P2 ;  /* 0x000000ff09067207 */ /* 0x000fe40001000000 */
[----:B------:R-:W-:Y:S02]  /*06f0*/  ISETP.NE.AND P1, PT, R8, RZ, P1 ;  /* 0x000000ff0800720c */ /* 0x000fe40000f25270 */
[----:B------:R-:W-:Y:S02]  /*0700*/  SHF.R.U32.HI R6, RZ, R6, R7 ;  /* 0x00000006ff067219 */ /* 0x000fe40000011607 */
[----:B------:R-:W-:Y:S02]  /*0710*/  PLOP3.LUT P0, PT, P0, P1, PT, 0xf8, 0x8f ;  /* 0x00000000008f781c */ /* 0x000fe40000703f70 */
[----:B------:R-:W-:-:S02]  /*0720*/  SHF.R.U32.HI R8, RZ, 0x1, R6 ;  /* 0x00000001ff087819 */ /* 0x000fc40000011606 */
[----:B------:R-:W-:-:S04]  /*0730*/  SEL R3, RZ, 0x1, !P0 ;  /* 0x00000001ff037807 */ /* 0x000fc80004000000 */
[----:B------:R-:W-:-:S04]  /*0740*/  LOP3.LUT R3, R3, 0x1, R8, 0xf8, !PT ;  /* 0x0000000103037812 */ /* 0x000fc800078ef808 */
[----:B------:R-:W-:-:S05]  /*0750*/  LOP3.LUT R3, R3, R6, RZ, 0xc0, !PT ;  /* 0x0000000603037212 */ /* 0x000fca00078ec0ff */
[----:B------:R-:W-:-:S05]  /*0760*/  IMAD.IADD R3, R8, 0x1, R3 ;  /* 0x0000000108037824 */ /* 0x000fca00078e0203 */
[----:B------:R-:W-:Y:S01]  /*0770*/  LOP3.LUT R0, R3, R0, RZ, 0xfc, !PT ;  /* 0x0000000003007212 */ /* 0x000fe200078efcff */
[----:B------:R-:W-:Y:S06]  /*0780*/  BRA `(.L_x_49) ;  /* 0x0000000000107947 */ /* 0x000fec0003800000 */
.L_x_48:
[----:B------:R-:W-:-:S04]  /*0790*/  LOP3.LUT R0, R0, 0x80000000, RZ, 0xc0, !PT ;  /* 0x8000000000007812 */ /* 0x000fc800078ec0ff */
[----:B------:R-:W-:Y:S01]  /*07a0*/  LOP3.LUT R0, R0, 0x7f800000, RZ, 0xfc, !PT ;  /* 0x7f80000000007812 */ /* 0x000fe200078efcff */
[----:B------:R-:W-:Y:S06]  /*07b0*/  BRA `(.L_x_49) ;  /* 0x0000000000047947 */ /* 0x000fec0003800000 */
.L_x_47:
[----:B------:R-:W-:-:S07]  /*07c0*/  IMAD R0, R7, 0x800000, R0 ;  /* 0x0080000007007824 */ /* 0x000fce00078e0200 */
.L_x_49:
[----:B------:R-:W-:Y:S05]  /*07d0*/  BSYNC.RECONVERGENT B2 ;  /* 0x0000000000027941 */ /* 0x000fea0003800200 */
.L_x_46:
[----:B------:R-:W-:Y:S05]  /*07e0*/  BRA `(.L_x_50) ;  /* 0x0000000000207947 */ /* 0x000fea0003800000 */
.L_x_45:
[----:B------:R-:W-:-:S04]  /*07f0*/  LOP3.LUT R0, R9, 0x80000000, R8, 0x48, !PT ;  /* 0x8000000009007812 */ /* 0x000fc800078e4808 */
[----:B------:R-:W-:Y:S01]  /*0800*/  LOP3.LUT R0, R0, 0x7f800000, RZ, 0xfc, !PT ;  /* 0x7f80000000007812 */ /* 0x000fe200078efcff */
[----:B------:R-:W-:Y:S06]  /*0810*/  BRA `(.L_x_50) ;  /* 0x0000000000147947 */ /* 0x000fec0003800000 */
.L_x_44:
[----:B------:R-:W-:Y:S01]  /*0820*/  LOP3.LUT R0, R9, 0x80000000, R8, 0x48, !PT ;  /* 0x8000000009007812 */ /* 0x000fe200078e4808 */
[----:B------:R-:W-:Y:S06]  /*0830*/  BRA `(.L_x_50) ;  /* 0x00000000000c7947 */ /* 0x000fec0003800000 */
.L_x_43:
[----:B------:R-:W0:Y:S01]  /*0840*/  MUFU.RSQ R0, -QNAN ;  /* 0xffc0000000007908 */ /* 0x000e220000001400 */
[----:B------:R-:W-:Y:S05]  /*0850*/  BRA `(.L_x_50) ;  /* 0x0000000000047947 */ /* 0x000fea0003800000 */
.L_x_42:
[----:B------:R-:W-:-:S07]  /*0860*/  FADD.FTZ R0, R0, R3 ;  /* 0x0000000300007221 */ /* 0x000fce0000010000 */
.L_x_50:
[----:B------:R-:W-:Y:S05]  /*0870*/  BSYNC.RECONVERGENT B1 ;  /* 0x0000000000017941 */ /* 0x000fea0003800200 */
.L_x_40:
[----:B------:R-:W-:-:S04]  /*0880*/  IMAD.MOV.U32 R3, RZ, RZ, 0x0 ;  /* 0x00000000ff037424 */ /* 0x000fc800078e00ff */
[----:B0-----:R-:W-:Y:S05]  /*0890*/  RET.REL.NODEC R2 `(divElements) ;  /* 0xfffffff402d87950 */ /* 0x001fea0003c3ffff */
.L_x_51:
        /* <DEDUP_REMOVED lines=14> */
.L_x_56:


//--------------------- .nv.global.init           --------------------------
	.section	.nv.global.init,"aw",@progbits
	.align	4
.nv.global.init:
	.type		__cudart_i2opi_f,@object
	.size		__cudart_i2opi_f,(.L_0 - __cudart_i2opi_f)
__cudart_i2opi_f:
        /*0000*/ 	.byte	0x41, 0x90, 0x43, 0x3c, 0x99, 0x95, 0x62, 0xdb, 0xc0, 0xdd, 0x34, 0xf5, 0xd1, 0x57, 0x27, 0xfc
        /*0010*/ 	.byte	0x29, 0x15, 0x44, 0x4e, 0x6e, 0x83, 0xf9, 0xa2
.L_0:


//--------------------- .nv.shared.powScaler      --------------------------
	.section	.nv.shared.powScaler,"aw",@nobits
	.sectionflags	@""
	.align	16
	.zero		1024


//--------------------- .nv.shared.reserved.0     --------------------------
	.section	.nv.shared.reserved.0,"aw",@nobits
	.weak		__nv_reservedSMEM_offset_0_alias
	.size		__nv_reservedSMEM_offset_0_alias, 0, 64
	.other		__nv_reservedSMEM_offset_0_alias,@"STO_CUDA_RESERVED_SHARED STV_DEFAULT"
__nv_reservedSMEM_offset_0_alias:
	.zero		0
	.zero		64


//--------------------- .nv.shared.addLogs        --------------------------
	.section	.nv.shared.addLogs,"aw",@nobits
	.sectionflags	@""
	.align	16
	.zero		1024


//--------------------- .nv.shared.equalTo        --------------------------
	.section	.nv.shared.equalTo,"aw",@nobits
	.sectionflags	@""
	.align	16
	.zero		1024


//--------------------- .nv.shared.greaterThan    --------------------------
	.section	.nv.shared.greaterThan,"aw",@nobits
	.sectionflags	@""
	.align	16
	.zero		1024


//--------------------- .nv.shared.lessThan       --------------------------
	.section	.nv.shared.lessThan,"aw",@nobits
	.sectionflags	@""
	.align	16
	.zero		1024


//--------------------- .nv.shared.subChunks      --------------------------
	.section	.nv.shared.subChunks,"aw",@nobits
	.sectionflags	@""
	.align	16
	.zero		1024


//--------------------- .nv.shared.addChunks      --------------------------
	.section	.nv.shared.addChunks,"aw",@nobits
	.sectionflags	@""
	.align	16
	.zero		1024


//--------------------- .nv.shared.addScaler      --------------------------
	.section	.nv.shared.addScaler,"aw",@nobits
	.sectionflags	@""
	.align	16
	.zero		1024


//--------------------- .nv.shared.scaleRepeatedPow2 --------------------------
	.section	.nv.shared.scaleRepeatedPow2,"aw",@nobits
	.sectionflags	@""
	.align	16
	.zero		1024


//--------------------- .nv.shared.scaleRepeated  --------------------------
	.section	.nv.shared.scaleRepeated,"aw",@nobits
	.sectionflags	@""
	.align	16
	.zero		1024


//--------------------- .nv.shared.addRepeatedPow2 --------------------------
	.section	.nv.shared.addRepeatedPow2,"aw",@nobits
	.sectionflags	@""
	.align	16
	.zero		1024


//--------------------- .nv.shared.addRepeated    --------------------------
	.section	.nv.shared.addRepeated,"aw",@nobits
	.sectionflags	@""
	.align	16
	.zero		1024


//--------------------- .nv.shared.uniformToBernoulli --------------------------
	.section	.nv.shared.uniformToBernoulli,"aw",@nobits
	.sectionflags	@""
	.align	16
	.zero		1024


//--------------------- .nv.shared.shiftRandUniform --------------------------
	.section	.nv.shared.shiftRandUniform,"aw",@nobits
	.sectionflags	@""
	.align	16
	.zero		1024


//--------------------- .nv.shared.clipPositive   --------------------------
	.section	.nv.shared.clipPositive,"aw",@nobits
	.sectionflags	@""
	.align	16
	.zero		1024


//--------------------- .nv.shared.sinElements    --------------------------
	.section	.nv.shared.sinElements,"aw",@nobits
	.sectionflags	@""
	.align	16
	.zero		1024


//--------------------- .nv.shared.tanhElements   --------------------------
	.section	.nv.shared.tanhElements,"aw",@nobits
	.sectionflags	@""
	.align	16
	.zero		1024


//--------------------- .nv.shared.logElements    --------------------------
	.section	.nv.shared.logElements,"aw",@nobits
	.sectionflags	@""
	.align	16
	.zero		1024


//--------------------- .nv.shared.expElements    --------------------------
	.section	.nv.shared.expElements,"aw",@nobits
	.sectionflags	@""
	.align	16
	.zero		1024


//--------------------- .nv.shared.divElements    --------------------------
	.section	.nv.shared.divElements,"aw",@nobits
	.sectionflags	@""
	.align	16
	.zero		1024


//--------------------- .nv.constant0.powScaler   --------------------------
	.section	.nv.constant0.powScaler,"a",@progbits
	.sectionflags	@""
	.align	4
.nv.constant0.powScaler:
	.zero		920


//--------------------- .nv.constant0.addLogs     --------------------------
	.section	.nv.constant0.addLogs,"a",@progbits
	.sectionflags	@""
	.align	4
.nv.constant0.addLogs:
	.zero		920


//--------------------- .nv.constant0.equalTo     --------------------------
	.section	.nv.constant0.equalTo,"a",@progbits
	.sectionflags	@""
	.align	4
.nv.constant0.equalTo:
	.zero		920


//--------------------- .nv.constant0.greaterThan --------------------------
	.section	.nv.constant0.greaterThan,"a",@progbits
	.sectionflags	@""
	.align	4
.nv.constant0.greaterThan:
	.zero		920


//--------------------- .nv.constant0.lessThan    --------------------------
	.section	.nv.constant0.lessThan,"a",@progbits
	.sectionflags	@""
	.align	4
.nv.constant0.lessThan:
	.zero		920


//--------------------- .nv.constant0.subChunks   --------------------------
	.section	.nv.constant0.subChunks,"a",@progbits
	.sectionflags	@""
	.align	4
.nv.constant0.subChunks:
	.zero		928


//--------------------- .nv.constant0.addChunks   --------------------------
	.section	.nv.constant0.addChunks,"a",@progbits
	.sectionflags	@""
	.align	4
.nv.constant0.addChunks:
	.zero		928


//--------------------- .nv.constant0.addScaler   --------------------------
	.section	.nv.constant0.addScaler,"a",@progbits
	.sectionflags	@""
	.align	4
.nv.constant0.addScaler:
	.zero		920


//--------------------- .nv.constant0.scaleRepeatedPow2 --------------------------
	.section	.nv.constant0.scaleRepeatedPow2,"a",@progbits
	.sectionflags	@""
	.align	4
.nv.constant0.scaleRepeatedPow2:
	.zero		928


//--------------------- .nv.constant0.scaleRepeated --------------------------
	.section	.nv.constant0.scaleRepeated,"a",@progbits
	.sectionflags	@""
	.align	4
.nv.constant0.scaleRepeated:
	.zero		928


//--------------------- .nv.constant0.addRepeatedPow2 --------------------------
	.section	.nv.constant0.addRepeatedPow2,"a",@progbits
	.sectionflags	@""
	.align	4
.nv.constant0.addRepeatedPow2:
	.zero		928


//--------------------- .nv.constant0.addRepeated --------------------------
	.section	.nv.constant0.addRepeated,"a",@progbits
	.sectionflags	@""
	.align	4
.nv.constant0.addRepeated:
	.zero		928


//--------------------- .nv.constant0.uniformToBernoulli --------------------------
	.section	.nv.constant0.uniformToBernoulli,"a",@progbits
	.sectionflags	@""
	.align	4
.nv.constant0.uniformToBernoulli:
	.zero		912


//--------------------- .nv.constant0.shiftRandUniform --------------------------
	.section	.nv.constant0.shiftRandUniform,"a",@progbits
	.sectionflags	@""
	.align	4
.nv.constant0.shiftRandUniform:
	.zero		912


//--------------------- .nv.constant0.clipPositive --------------------------
	.section	.nv.constant0.clipPositive,"a",@progbits
	.sectionflags	@""
	.align	4
.nv.constant0.clipPositive:
	.zero		912


//--------------------- .nv.constant0.sinElements --------------------------
	.section	.nv.constant0.sinElements,"a",@progbits
	.sectionflags	@""
	.align	4
.nv.constant0.sinElements:
	.zero		912


//--------------------- .nv.constant0.tanhElements --------------------------
	.section	.nv.constant0.tanhElements,"a",@progbits
	.sectionflags	@""
	.align	4
.nv.constant0.tanhElements:
	.zero		912


//--------------------- .nv.constant0.logElements --------------------------
	.section	.nv.constant0.logElements,"a",@progbits
	.sectionflags	@""
	.align	4
.nv.constant0.logElements:
	.zero		912


//--------------------- .nv.constant0.expElements --------------------------
	.section	.nv.constant0.expElements,"a",@progbits
	.sectionflags	@""
	.align	4
.nv.constant0.expElements:
	.zero		912


//--------------------- .nv.constant0.divElements --------------------------
	.section	.nv.constant0.divElements,"a",@progbits
	.sectionflags	@""
	.align	4
.nv.constant0.divElements:
	.zero		920


//--------------------- SYMBOLS --------------------------

	.type		.nv.reservedSmem.offset0,@object
	.size		.nv.reservedSmem.offset0,0x4
	.type		.nv.reservedSmem.cap,@object
	.size		.nv.reservedSmem.cap,0x4
